//
// Generated by NVIDIA NVVM Compiler
//
// Compiler Build ID: CL-36424714
// Cuda compilation tools, release 13.0, V13.0.88
// Based on NVVM 20.0.0
//

.version 9.0
.target sm_100
.address_size 64

	// .globl	_Z9mul_naivePfS_iiiS_
// _ZZ10mul_sharedPfS_iiiS_E2MS has been demoted
// _ZZ10mul_sharedPfS_iiiS_E2NS has been demoted
// _ZZ14mul_shared_resPKfS0_iiiPfE2MS has been demoted
// _ZZ14mul_shared_resPKfS0_iiiPfE2NS has been demoted

.visible .entry _Z9mul_naivePfS_iiiS_(
	.param .u64 .ptr .align 1 _Z9mul_naivePfS_iiiS__param_0,
	.param .u64 .ptr .align 1 _Z9mul_naivePfS_iiiS__param_1,
	.param .u32 _Z9mul_naivePfS_iiiS__param_2,
	.param .u32 _Z9mul_naivePfS_iiiS__param_3,
	.param .u32 _Z9mul_naivePfS_iiiS__param_4,
	.param .u64 .ptr .align 1 _Z9mul_naivePfS_iiiS__param_5
)
{
	.reg .pred 	%p<13>;
	.reg .b32 	%r<41>;
	.reg .b32 	%f<70>;
	.reg .b64 	%rd<53>;

	ld.param.u64 	%rd7, [_Z9mul_naivePfS_iiiS__param_0];
	ld.param.u64 	%rd8, [_Z9mul_naivePfS_iiiS__param_1];
	ld.param.u32 	%r18, [_Z9mul_naivePfS_iiiS__param_2];
	ld.param.u32 	%r20, [_Z9mul_naivePfS_iiiS__param_3];
	ld.param.u32 	%r19, [_Z9mul_naivePfS_iiiS__param_4];
	ld.param.u64 	%rd6, [_Z9mul_naivePfS_iiiS__param_5];
	cvta.to.global.u64 	%rd1, %rd8;
	cvta.to.global.u64 	%rd2, %rd7;
	mov.u32 	%r21, %tid.y;
	mov.u32 	%r22, %ctaid.y;
	mov.u32 	%r23, %ntid.y;
	mad.lo.s32 	%r1, %r22, %r23, %r21;
	mov.u32 	%r24, %tid.x;
	mov.u32 	%r25, %ctaid.x;
	mov.u32 	%r26, %ntid.x;
	mad.lo.s32 	%r2, %r25, %r26, %r24;
	setp.ge.s32 	%p1, %r1, %r20;
	setp.ge.s32 	%p2, %r2, %r19;
	or.pred  	%p3, %p1, %p2;
	@%p3 bra 	$L__BB0_14;
	setp.lt.s32 	%p4, %r18, 1;
	mov.f32 	%f69, 0f00000000;
	@%p4 bra 	$L__BB0_13;
	mul.lo.s32 	%r3, %r18, %r1;
	and.b32  	%r4, %r18, 7;
	setp.lt.u32 	%p5, %r18, 8;
	mov.f32 	%f69, 0f00000000;
	mov.b32 	%r39, 0;
	@%p5 bra 	$L__BB0_5;
	and.b32  	%r39, %r18, 2147483640;
	neg.s32 	%r37, %r39;
	shl.b32 	%r7, %r19, 3;
	mul.wide.u32 	%rd9, %r3, 4;
	add.s64 	%rd10, %rd9, %rd2;
	add.s64 	%rd52, %rd10, 16;
	mov.f32 	%f69, 0f00000000;
	mul.wide.s32 	%rd13, %r19, 4;
	mov.u32 	%r36, %r2;
$L__BB0_4:
	.pragma "nounroll";
	ld.global.f32 	%f17, [%rd52+-16];
	mul.wide.s32 	%rd11, %r36, 4;
	add.s64 	%rd12, %rd1, %rd11;
	ld.global.f32 	%f18, [%rd12];
	fma.rn.f32 	%f19, %f17, %f18, %f69;
	ld.global.f32 	%f20, [%rd52+-12];
	add.s64 	%rd14, %rd12, %rd13;
	ld.global.f32 	%f21, [%rd14];
	fma.rn.f32 	%f22, %f20, %f21, %f19;
	ld.global.f32 	%f23, [%rd52+-8];
	add.s64 	%rd15, %rd14, %rd13;
	ld.global.f32 	%f24, [%rd15];
	fma.rn.f32 	%f25, %f23, %f24, %f22;
	ld.global.f32 	%f26, [%rd52+-4];
	add.s64 	%rd16, %rd15, %rd13;
	ld.global.f32 	%f27, [%rd16];
	fma.rn.f32 	%f28, %f26, %f27, %f25;
	ld.global.f32 	%f29, [%rd52];
	add.s64 	%rd17, %rd16, %rd13;
	ld.global.f32 	%f30, [%rd17];
	fma.rn.f32 	%f31, %f29, %f30, %f28;
	ld.global.f32 	%f32, [%rd52+4];
	add.s64 	%rd18, %rd17, %rd13;
	ld.global.f32 	%f33, [%rd18];
	fma.rn.f32 	%f34, %f32, %f33, %f31;
	ld.global.f32 	%f35, [%rd52+8];
	add.s64 	%rd19, %rd18, %rd13;
	ld.global.f32 	%f36, [%rd19];
	fma.rn.f32 	%f37, %f35, %f36, %f34;
	ld.global.f32 	%f38, [%rd52+12];
	add.s64 	%rd20, %rd19, %rd13;
	ld.global.f32 	%f39, [%rd20];
	fma.rn.f32 	%f69, %f38, %f39, %f37;
	add.s32 	%r37, %r37, 8;
	add.s32 	%r36, %r36, %r7;
	add.s64 	%rd52, %rd52, 32;
	setp.ne.s32 	%p6, %r37, 0;
	@%p6 bra 	$L__BB0_4;
$L__BB0_5:
	setp.eq.s32 	%p7, %r4, 0;
	@%p7 bra 	$L__BB0_13;
	and.b32  	%r13, %r18, 3;
	setp.lt.u32 	%p8, %r4, 4;
	@%p8 bra 	$L__BB0_8;
	add.s32 	%r28, %r39, %r3;
	mul.wide.u32 	%rd21, %r28, 4;
	add.s64 	%rd22, %rd2, %rd21;
	ld.global.f32 	%f41, [%rd22];
	mad.lo.s32 	%r29, %r39, %r19, %r2;
	mul.wide.s32 	%rd23, %r29, 4;
	add.s64 	%rd24, %rd1, %rd23;
	ld.global.f32 	%f42, [%rd24];
	fma.rn.f32 	%f43, %f41, %f42, %f69;
	cvt.u64.u32 	%rd25, %r3;
	cvt.u64.u32 	%rd26, %r39;
	add.s64 	%rd27, %rd26, %rd25;
	shl.b64 	%rd28, %rd27, 2;
	add.s64 	%rd29, %rd2, %rd28;
	ld.global.f32 	%f44, [%rd29+4];
	mul.wide.s32 	%rd30, %r19, 4;
	add.s64 	%rd31, %rd24, %rd30;
	ld.global.f32 	%f45, [%rd31];
	fma.rn.f32 	%f46, %f44, %f45, %f43;
	ld.global.f32 	%f47, [%rd29+8];
	add.s64 	%rd32, %rd31, %rd30;
	ld.global.f32 	%f48, [%rd32];
	fma.rn.f32 	%f49, %f47, %f48, %f46;
	ld.global.f32 	%f50, [%rd29+12];
	add.s64 	%rd33, %rd32, %rd30;
	ld.global.f32 	%f51, [%rd33];
	fma.rn.f32 	%f69, %f50, %f51, %f49;
	add.s32 	%r39, %r39, 4;
$L__BB0_8:
	setp.eq.s32 	%p9, %r13, 0;
	@%p9 bra 	$L__BB0_13;
	setp.eq.s32 	%p10, %r13, 1;
	@%p10 bra 	$L__BB0_11;
	add.s32 	%r30, %r39, %r3;
	mul.wide.u32 	%rd34, %r30, 4;
	add.s64 	%rd35, %rd2, %rd34;
	ld.global.f32 	%f53, [%rd35];
	mad.lo.s32 	%r31, %r39, %r19, %r2;
	mul.wide.s32 	%rd36, %r31, 4;
	add.s64 	%rd37, %rd1, %rd36;
	ld.global.f32 	%f54, [%rd37];
	fma.rn.f32 	%f55, %f53, %f54, %f69;
	cvt.u64.u32 	%rd38, %r3;
	cvt.u64.u32 	%rd39, %r39;
	add.s64 	%rd40, %rd39, %rd38;
	shl.b64 	%rd41, %rd40, 2;
	add.s64 	%rd42, %rd2, %rd41;
	ld.global.f32 	%f56, [%rd42+4];
	mul.wide.s32 	%rd43, %r19, 4;
	add.s64 	%rd44, %rd37, %rd43;
	ld.global.f32 	%f57, [%rd44];
	fma.rn.f32 	%f69, %f56, %f57, %f55;
	add.s32 	%r39, %r39, 2;
$L__BB0_11:
	and.b32  	%r32, %r18, 1;
	setp.eq.b32 	%p11, %r32, 1;
	not.pred 	%p12, %p11;
	@%p12 bra 	$L__BB0_13;
	add.s32 	%r33, %r39, %r3;
	mul.wide.u32 	%rd45, %r33, 4;
	add.s64 	%rd46, %rd2, %rd45;
	ld.global.f32 	%f58, [%rd46];
	mad.lo.s32 	%r34, %r39, %r19, %r2;
	mul.wide.s32 	%rd47, %r34, 4;
	add.s64 	%rd48, %rd1, %rd47;
	ld.global.f32 	%f59, [%rd48];
	fma.rn.f32 	%f69, %f58, %f59, %f69;
$L__BB0_13:
	mad.lo.s32 	%r35, %r18, %r1, %r2;
	cvta.to.global.u64 	%rd49, %rd6;
	mul.wide.s32 	%rd50, %r35, 4;
	add.s64 	%rd51, %rd49, %rd50;
	ld.global.f32 	%f60, [%rd51];
	add.f32 	%f61, %f69, %f60;
	st.global.f32 	[%rd51], %f61;
$L__BB0_14:
	ret;

}
	// .globl	_Z13mul_naive_resPKfS0_iiiPf
.visible .entry _Z13mul_naive_resPKfS0_iiiPf(
	.param .u64 .ptr .align 1 _Z13mul_naive_resPKfS0_iiiPf_param_0,
	.param .u64 .ptr .align 1 _Z13mul_naive_resPKfS0_iiiPf_param_1,
	.param .u32 _Z13mul_naive_resPKfS0_iiiPf_param_2,
	.param .u32 _Z13mul_naive_resPKfS0_iiiPf_param_3,
	.param .u32 _Z13mul_naive_resPKfS0_iiiPf_param_4,
	.param .u64 .ptr .align 1 _Z13mul_naive_resPKfS0_iiiPf_param_5
)
{
	.reg .pred 	%p<13>;
	.reg .b32 	%r<41>;
	.reg .b32 	%f<70>;
	.reg .b64 	%rd<53>;

	ld.param.u64 	%rd7, [_Z13mul_naive_resPKfS0_iiiPf_param_0];
	ld.param.u64 	%rd8, [_Z13mul_naive_resPKfS0_iiiPf_param_1];
	ld.param.u32 	%r18, [_Z13mul_naive_resPKfS0_iiiPf_param_2];
	ld.param.u32 	%r20, [_Z13mul_naive_resPKfS0_iiiPf_param_3];
	ld.param.u32 	%r19, [_Z13mul_naive_resPKfS0_iiiPf_param_4];
	ld.param.u64 	%rd6, [_Z13mul_naive_resPKfS0_iiiPf_param_5];
	cvta.to.global.u64 	%rd1, %rd8;
	cvta.to.global.u64 	%rd2, %rd7;
	mov.u32 	%r21, %tid.y;
	mov.u32 	%r22, %ctaid.y;
	mov.u32 	%r23, %ntid.y;
	mad.lo.s32 	%r1, %r22, %r23, %r21;
	mov.u32 	%r24, %tid.x;
	mov.u32 	%r25, %ctaid.x;
	mov.u32 	%r26, %ntid.x;
	mad.lo.s32 	%r2, %r25, %r26, %r24;
	setp.ge.s32 	%p1, %r1, %r20;
	setp.ge.s32 	%p2, %r2, %r19;
	or.pred  	%p3, %p1, %p2;
	@%p3 bra 	$L__BB1_14;
	setp.lt.s32 	%p4, %r18, 1;
	mov.f32 	%f69, 0f00000000;
	@%p4 bra 	$L__BB1_13;
	mul.lo.s32 	%r3, %r18, %r1;
	and.b32  	%r4, %r18, 7;
	setp.lt.u32 	%p5, %r18, 8;
	mov.f32 	%f69, 0f00000000;
	mov.b32 	%r39, 0;
	@%p5 bra 	$L__BB1_5;
	and.b32  	%r39, %r18, 2147483640;
	neg.s32 	%r37, %r39;
	shl.b32 	%r7, %r19, 3;
	mul.wide.u32 	%rd9, %r3, 4;
	add.s64 	%rd10, %rd9, %rd2;
	add.s64 	%rd52, %rd10, 16;
	mov.f32 	%f69, 0f00000000;
	mul.wide.s32 	%rd13, %r19, 4;
	mov.u32 	%r36, %r2;
$L__BB1_4:
	.pragma "nounroll";
	ld.global.nc.f32 	%f17, [%rd52+-16];
	mul.wide.s32 	%rd11, %r36, 4;
	add.s64 	%rd12, %rd1, %rd11;
	ld.global.nc.f32 	%f18, [%rd12];
	fma.rn.f32 	%f19, %f17, %f18, %f69;
	ld.global.nc.f32 	%f20, [%rd52+-12];
	add.s64 	%rd14, %rd12, %rd13;
	ld.global.nc.f32 	%f21, [%rd14];
	fma.rn.f32 	%f22, %f20, %f21, %f19;
	ld.global.nc.f32 	%f23, [%rd52+-8];
	add.s64 	%rd15, %rd14, %rd13;
	ld.global.nc.f32 	%f24, [%rd15];
	fma.rn.f32 	%f25, %f23, %f24, %f22;
	ld.global.nc.f32 	%f26, [%rd52+-4];
	add.s64 	%rd16, %rd15, %rd13;
	ld.global.nc.f32 	%f27, [%rd16];
	fma.rn.f32 	%f28, %f26, %f27, %f25;
	ld.global.nc.f32 	%f29, [%rd52];
	add.s64 	%rd17, %rd16, %rd13;
	ld.global.nc.f32 	%f30, [%rd17];
	fma.rn.f32 	%f31, %f29, %f30, %f28;
	ld.global.nc.f32 	%f32, [%rd52+4];
	add.s64 	%rd18, %rd17, %rd13;
	ld.global.nc.f32 	%f33, [%rd18];
	fma.rn.f32 	%f34, %f32, %f33, %f31;
	ld.global.nc.f32 	%f35, [%rd52+8];
	add.s64 	%rd19, %rd18, %rd13;
	ld.global.nc.f32 	%f36, [%rd19];
	fma.rn.f32 	%f37, %f35, %f36, %f34;
	ld.global.nc.f32 	%f38, [%rd52+12];
	add.s64 	%rd20, %rd19, %rd13;
	ld.global.nc.f32 	%f39, [%rd20];
	fma.rn.f32 	%f69, %f38, %f39, %f37;
	add.s32 	%r37, %r37, 8;
	add.s32 	%r36, %r36, %r7;
	add.s64 	%rd52, %rd52, 32;
	setp.ne.s32 	%p6, %r37, 0;
	@%p6 bra 	$L__BB1_4;
$L__BB1_5:
	setp.eq.s32 	%p7, %r4, 0;
	@%p7 bra 	$L__BB1_13;
	and.b32  	%r13, %r18, 3;
	setp.lt.u32 	%p8, %r4, 4;
	@%p8 bra 	$L__BB1_8;
	add.s32 	%r28, %r39, %r3;
	mul.wide.u32 	%rd21, %r28, 4;
	add.s64 	%rd22, %rd2, %rd21;
	ld.global.nc.f32 	%f41, [%rd22];
	mad.lo.s32 	%r29, %r39, %r19, %r2;
	mul.wide.s32 	%rd23, %r29, 4;
	add.s64 	%rd24, %rd1, %rd23;
	ld.global.nc.f32 	%f42, [%rd24];
	fma.rn.f32 	%f43, %f41, %f42, %f69;
	cvt.u64.u32 	%rd25, %r3;
	cvt.u64.u32 	%rd26, %r39;
	add.s64 	%rd27, %rd26, %rd25;
	shl.b64 	%rd28, %rd27, 2;
	add.s64 	%rd29, %rd2, %rd28;
	ld.global.nc.f32 	%f44, [%rd29+4];
	mul.wide.s32 	%rd30, %r19, 4;
	add.s64 	%rd31, %rd24, %rd30;
	ld.global.nc.f32 	%f45, [%rd31];
	fma.rn.f32 	%f46, %f44, %f45, %f43;
	ld.global.nc.f32 	%f47, [%rd29+8];
	add.s64 	%rd32, %rd31, %rd30;
	ld.global.nc.f32 	%f48, [%rd32];
	fma.rn.f32 	%f49, %f47, %f48, %f46;
	ld.global.nc.f32 	%f50, [%rd29+12];
	add.s64 	%rd33, %rd32, %rd30;
	ld.global.nc.f32 	%f51, [%rd33];
	fma.rn.f32 	%f69, %f50, %f51, %f49;
	add.s32 	%r39, %r39, 4;
$L__BB1_8:
	setp.eq.s32 	%p9, %r13, 0;
	@%p9 bra 	$L__BB1_13;
	setp.eq.s32 	%p10, %r13, 1;
	@%p10 bra 	$L__BB1_11;
	add.s32 	%r30, %r39, %r3;
	mul.wide.u32 	%rd34, %r30, 4;
	add.s64 	%rd35, %rd2, %rd34;
	ld.global.nc.f32 	%f53, [%rd35];
	mad.lo.s32 	%r31, %r39, %r19, %r2;
	mul.wide.s32 	%rd36, %r31, 4;
	add.s64 	%rd37, %rd1, %rd36;
	ld.global.nc.f32 	%f54, [%rd37];
	fma.rn.f32 	%f55, %f53, %f54, %f69;
	cvt.u64.u32 	%rd38, %r3;
	cvt.u64.u32 	%rd39, %r39;
	add.s64 	%rd40, %rd39, %rd38;
	shl.b64 	%rd41, %rd40, 2;
	add.s64 	%rd42, %rd2, %rd41;
	ld.global.nc.f32 	%f56, [%rd42+4];
	mul.wide.s32 	%rd43, %r19, 4;
	add.s64 	%rd44, %rd37, %rd43;
	ld.global.nc.f32 	%f57, [%rd44];
	fma.rn.f32 	%f69, %f56, %f57, %f55;
	add.s32 	%r39, %r39, 2;
$L__BB1_11:
	and.b32  	%r32, %r18, 1;
	setp.eq.b32 	%p11, %r32, 1;
	not.pred 	%p12, %p11;
	@%p12 bra 	$L__BB1_13;
	add.s32 	%r33, %r39, %r3;
	mul.wide.u32 	%rd45, %r33, 4;
	add.s64 	%rd46, %rd2, %rd45;
	ld.global.nc.f32 	%f58, [%rd46];
	mad.lo.s32 	%r34, %r39, %r19, %r2;
	mul.wide.s32 	%rd47, %r34, 4;
	add.s64 	%rd48, %rd1, %rd47;
	ld.global.nc.f32 	%f59, [%rd48];
	fma.rn.f32 	%f69, %f58, %f59, %f69;
$L__BB1_13:
	mad.lo.s32 	%r35, %r18, %r1, %r2;
	cvta.to.global.u64 	%rd49, %rd6;
	mul.wide.s32 	%rd50, %r35, 4;
	add.s64 	%rd51, %rd49, %rd50;
	ld.global.f32 	%f60, [%rd51];
	add.f32 	%f61, %f69, %f60;
	st.global.f32 	[%rd51], %f61;
$L__BB1_14:
	ret;

}
	// .globl	_Z10mul_sharedPfS_iiiS_
.visible .entry _Z10mul_sharedPfS_iiiS_(
	.param .u64 .ptr .align 1 _Z10mul_sharedPfS_iiiS__param_0,
	.param .u64 .ptr .align 1 _Z10mul_sharedPfS_iiiS__param_1,
	.param .u32 _Z10mul_sharedPfS_iiiS__param_2,
	.param .u32 _Z10mul_sharedPfS_iiiS__param_3,
	.param .u32 _Z10mul_sharedPfS_iiiS__param_4,
	.param .u64 .ptr .align 1 _Z10mul_sharedPfS_iiiS__param_5
)
{
	.reg .pred 	%p<12>;
	.reg .b32 	%r<46>;
	.reg .b32 	%f<111>;
	.reg .b64 	%rd<13>;
	// demoted variable
	.shared .align 4 .b8 _ZZ10mul_sharedPfS_iiiS_E2MS[4096];
	// demoted variable
	.shared .align 4 .b8 _ZZ10mul_sharedPfS_iiiS_E2NS[4096];
	ld.param.u64 	%rd4, [_Z10mul_sharedPfS_iiiS__param_0];
	ld.param.u64 	%rd5, [_Z10mul_sharedPfS_iiiS__param_1];
	ld.param.u32 	%r24, [_Z10mul_sharedPfS_iiiS__param_2];
	ld.param.u32 	%r25, [_Z10mul_sharedPfS_iiiS__param_3];
	ld.param.u32 	%r26, [_Z10mul_sharedPfS_iiiS__param_4];
	ld.param.u64 	%rd6, [_Z10mul_sharedPfS_iiiS__param_5];
	mov.u32 	%r41, %tid.x;
	mov.u32 	%r43, %tid.y;
	mov.u32 	%r27, %ctaid.x;
	mov.u32 	%r28, %ctaid.y;
	shl.b32 	%r29, %r28, 5;
	add.s32 	%r3, %r29, %r43;
	shl.b32 	%r4, %r27, 5;
	add.s32 	%r5, %r4, %r41;
	setp.lt.s32 	%p1, %r24, -31;
	mov.f32 	%f110, 0f00000000;
	@%p1 bra 	$L__BB2_7;
	shr.s32 	%r30, %r24, 31;
	shr.u32 	%r31, %r30, 27;
	add.s32 	%r32, %r24, %r31;
	shr.s32 	%r33, %r32, 5;
	neg.s32 	%r45, %r33;
	shl.b32 	%r34, %r43, 7;
	mov.u32 	%r35, _ZZ10mul_sharedPfS_iiiS_E2MS;
	add.s32 	%r6, %r35, %r34;
	shl.b32 	%r36, %r41, 2;
	add.s32 	%r7, %r6, %r36;
	mov.u32 	%r37, _ZZ10mul_sharedPfS_iiiS_E2NS;
	add.s32 	%r9, %r37, %r36;
	add.s32 	%r8, %r9, %r34;
	mad.lo.s32 	%r38, %r43, %r26, %r41;
	add.s32 	%r44, %r38, %r4;
	shl.b32 	%r12, %r26, 5;
	mad.lo.s32 	%r42, %r24, %r3, %r41;
	cvta.to.global.u64 	%rd1, %rd4;
	cvta.to.global.u64 	%rd2, %rd5;
	mov.f32 	%f110, 0f00000000;
$L__BB2_2:
	setp.ge.s32 	%p2, %r3, %r25;
	mul.wide.s32 	%rd7, %r42, 4;
	add.s64 	%rd3, %rd1, %rd7;
	setp.ge.s32 	%p3, %r41, %r24;
	mov.f32 	%f108, 0f00000000;
	or.pred  	%p4, %p3, %p2;
	@%p4 bra 	$L__BB2_4;
	ld.global.f32 	%f108, [%rd3];
$L__BB2_4:
	setp.ge.s32 	%p5, %r5, %r26;
	st.shared.f32 	[%r7], %f108;
	setp.ge.s32 	%p6, %r43, %r24;
	mov.f32 	%f109, 0f00000000;
	or.pred  	%p7, %p6, %p5;
	@%p7 bra 	$L__BB2_6;
	mul.wide.s32 	%rd8, %r44, 4;
	add.s64 	%rd9, %rd2, %rd8;
	ld.global.f32 	%f109, [%rd9];
$L__BB2_6:
	st.shared.f32 	[%r8], %f109;
	bar.sync 	0;
	ld.shared.f32 	%f12, [%r6];
	ld.shared.f32 	%f13, [%r9];
	fma.rn.f32 	%f14, %f12, %f13, %f110;
	ld.shared.f32 	%f15, [%r6+4];
	ld.shared.f32 	%f16, [%r9+128];
	fma.rn.f32 	%f17, %f15, %f16, %f14;
	ld.shared.f32 	%f18, [%r6+8];
	ld.shared.f32 	%f19, [%r9+256];
	fma.rn.f32 	%f20, %f18, %f19, %f17;
	ld.shared.f32 	%f21, [%r6+12];
	ld.shared.f32 	%f22, [%r9+384];
	fma.rn.f32 	%f23, %f21, %f22, %f20;
	ld.shared.f32 	%f24, [%r6+16];
	ld.shared.f32 	%f25, [%r9+512];
	fma.rn.f32 	%f26, %f24, %f25, %f23;
	ld.shared.f32 	%f27, [%r6+20];
	ld.shared.f32 	%f28, [%r9+640];
	fma.rn.f32 	%f29, %f27, %f28, %f26;
	ld.shared.f32 	%f30, [%r6+24];
	ld.shared.f32 	%f31, [%r9+768];
	fma.rn.f32 	%f32, %f30, %f31, %f29;
	ld.shared.f32 	%f33, [%r6+28];
	ld.shared.f32 	%f34, [%r9+896];
	fma.rn.f32 	%f35, %f33, %f34, %f32;
	ld.shared.f32 	%f36, [%r6+32];
	ld.shared.f32 	%f37, [%r9+1024];
	fma.rn.f32 	%f38, %f36, %f37, %f35;
	ld.shared.f32 	%f39, [%r6+36];
	ld.shared.f32 	%f40, [%r9+1152];
	fma.rn.f32 	%f41, %f39, %f40, %f38;
	ld.shared.f32 	%f42, [%r6+40];
	ld.shared.f32 	%f43, [%r9+1280];
	fma.rn.f32 	%f44, %f42, %f43, %f41;
	ld.shared.f32 	%f45, [%r6+44];
	ld.shared.f32 	%f46, [%r9+1408];
	fma.rn.f32 	%f47, %f45, %f46, %f44;
	ld.shared.f32 	%f48, [%r6+48];
	ld.shared.f32 	%f49, [%r9+1536];
	fma.rn.f32 	%f50, %f48, %f49, %f47;
	ld.shared.f32 	%f51, [%r6+52];
	ld.shared.f32 	%f52, [%r9+1664];
	fma.rn.f32 	%f53, %f51, %f52, %f50;
	ld.shared.f32 	%f54, [%r6+56];
	ld.shared.f32 	%f55, [%r9+1792];
	fma.rn.f32 	%f56, %f54, %f55, %f53;
	ld.shared.f32 	%f57, [%r6+60];
	ld.shared.f32 	%f58, [%r9+1920];
	fma.rn.f32 	%f59, %f57, %f58, %f56;
	ld.shared.f32 	%f60, [%r6+64];
	ld.shared.f32 	%f61, [%r9+2048];
	fma.rn.f32 	%f62, %f60, %f61, %f59;
	ld.shared.f32 	%f63, [%r6+68];
	ld.shared.f32 	%f64, [%r9+2176];
	fma.rn.f32 	%f65, %f63, %f64, %f62;
	ld.shared.f32 	%f66, [%r6+72];
	ld.shared.f32 	%f67, [%r9+2304];
	fma.rn.f32 	%f68, %f66, %f67, %f65;
	ld.shared.f32 	%f69, [%r6+76];
	ld.shared.f32 	%f70, [%r9+2432];
	fma.rn.f32 	%f71, %f69, %f70, %f68;
	ld.shared.f32 	%f72, [%r6+80];
	ld.shared.f32 	%f73, [%r9+2560];
	fma.rn.f32 	%f74, %f72, %f73, %f71;
	ld.shared.f32 	%f75, [%r6+84];
	ld.shared.f32 	%f76, [%r9+2688];
	fma.rn.f32 	%f77, %f75, %f76, %f74;
	ld.shared.f32 	%f78, [%r6+88];
	ld.shared.f32 	%f79, [%r9+2816];
	fma.rn.f32 	%f80, %f78, %f79, %f77;
	ld.shared.f32 	%f81, [%r6+92];
	ld.shared.f32 	%f82, [%r9+2944];
	fma.rn.f32 	%f83, %f81, %f82, %f80;
	ld.shared.f32 	%f84, [%r6+96];
	ld.shared.f32 	%f85, [%r9+3072];
	fma.rn.f32 	%f86, %f84, %f85, %f83;
	ld.shared.f32 	%f87, [%r6+100];
	ld.shared.f32 	%f88, [%r9+3200];
	fma.rn.f32 	%f89, %f87, %f88, %f86;
	ld.shared.f32 	%f90, [%r6+104];
	ld.shared.f32 	%f91, [%r9+3328];
	fma.rn.f32 	%f92, %f90, %f91, %f89;
	ld.shared.f32 	%f93, [%r6+108];
	ld.shared.f32 	%f94, [%r9+3456];
	fma.rn.f32 	%f95, %f93, %f94, %f92;
	ld.shared.f32 	%f96, [%r6+112];
	ld.shared.f32 	%f97, [%r9+3584];
	fma.rn.f32 	%f98, %f96, %f97, %f95;
	ld.shared.f32 	%f99, [%r6+116];
	ld.shared.f32 	%f100, [%r9+3712];
	fma.rn.f32 	%f101, %f99, %f100, %f98;
	ld.shared.f32 	%f102, [%r6+120];
	ld.shared.f32 	%f103, [%r9+3840];
	fma.rn.f32 	%f104, %f102, %f103, %f101;
	ld.shared.f32 	%f105, [%r6+124];
	ld.shared.f32 	%f106, [%r9+3968];
	fma.rn.f32 	%f110, %f105, %f106, %f104;
	bar.sync 	0;
	add.s32 	%r45, %r45, 1;
	add.s32 	%r44, %r44, %r12;
	add.s32 	%r43, %r43, 32;
	add.s32 	%r42, %r42, 32;
	add.s32 	%r41, %r41, 32;
	setp.ne.s32 	%p8, %r45, 1;
	@%p8 bra 	$L__BB2_2;
$L__BB2_7:
	setp.ge.s32 	%p9, %r3, %r25;
	setp.ge.s32 	%p10, %r5, %r26;
	or.pred  	%p11, %p9, %p10;
	@%p11 bra 	$L__BB2_9;
	mad.lo.s32 	%r40, %r26, %r3, %r5;
	cvta.to.global.u64 	%rd10, %rd6;
	mul.wide.u32 	%rd11, %r40, 4;
	add.s64 	%rd12, %rd10, %rd11;
	st.global.f32 	[%rd12], %f110;
$L__BB2_9:
	ret;

}
	// .globl	_Z14mul_shared_resPKfS0_iiiPf
.visible .entry _Z14mul_shared_resPKfS0_iiiPf(
	.param .u64 .ptr .align 1 _Z14mul_shared_resPKfS0_iiiPf_param_0,
	.param .u64 .ptr .align 1 _Z14mul_shared_resPKfS0_iiiPf_param_1,
	.param .u32 _Z14mul_shared_resPKfS0_iiiPf_param_2,
	.param .u32 _Z14mul_shared_resPKfS0_iiiPf_param_3,
	.param .u32 _Z14mul_shared_resPKfS0_iiiPf_param_4,
	.param .u64 .ptr .align 1 _Z14mul_shared_resPKfS0_iiiPf_param_5
)
{
	.reg .pred 	%p<12>;
	.reg .b32 	%r<46>;
	.reg .b32 	%f<111>;
	.reg .b64 	%rd<13>;
	// demoted variable
	.shared .align 4 .b8 _ZZ14mul_shared_resPKfS0_iiiPfE2MS[4096];
	// demoted variable
	.shared .align 4 .b8 _ZZ14mul_shared_resPKfS0_iiiPfE2NS[4096];
	ld.param.u64 	%rd4, [_Z14mul_shared_resPKfS0_iiiPf_param_0];
	ld.param.u64 	%rd5, [_Z14mul_shared_resPKfS0_iiiPf_param_1];
	ld.param.u32 	%r24, [_Z14mul_shared_resPKfS0_iiiPf_param_2];
	ld.param.u32 	%r25, [_Z14mul_shared_resPKfS0_iiiPf_param_3];
	ld.param.u32 	%r26, [_Z14mul_shared_resPKfS0_iiiPf_param_4];
	ld.param.u64 	%rd6, [_Z14mul_shared_resPKfS0_iiiPf_param_5];
	mov.u32 	%r41, %tid.x;
	mov.u32 	%r43, %tid.y;
	mov.u32 	%r27, %ctaid.x;
	mov.u32 	%r28, %ctaid.y;
	shl.b32 	%r29, %r28, 5;
	add.s32 	%r3, %r29, %r43;
	shl.b32 	%r4, %r27, 5;
	add.s32 	%r5, %r4, %r41;
	setp.lt.s32 	%p1, %r24, -31;
	mov.f32 	%f110, 0f00000000;
	@%p1 bra 	$L__BB3_7;
	shr.s32 	%r30, %r24, 31;
	shr.u32 	%r31, %r30, 27;
	add.s32 	%r32, %r24, %r31;
	shr.s32 	%r33, %r32, 5;
	neg.s32 	%r45, %r33;
	shl.b32 	%r34, %r43, 7;
	mov.u32 	%r35, _ZZ14mul_shared_resPKfS0_iiiPfE2MS;
	add.s32 	%r6, %r35, %r34;
	shl.b32 	%r36, %r41, 2;
	add.s32 	%r7, %r6, %r36;
	mov.u32 	%r37, _ZZ14mul_shared_resPKfS0_iiiPfE2NS;
	add.s32 	%r9, %r37, %r36;
	add.s32 	%r8, %r9, %r34;
	mad.lo.s32 	%r38, %r43, %r26, %r41;
	add.s32 	%r44, %r38, %r4;
	shl.b32 	%r12, %r26, 5;
	mad.lo.s32 	%r42, %r24, %r3, %r41;
	cvta.to.global.u64 	%rd1, %rd4;
	cvta.to.global.u64 	%rd2, %rd5;
	mov.f32 	%f110, 0f00000000;
$L__BB3_2:
	setp.ge.s32 	%p2, %r3, %r25;
	mul.wide.s32 	%rd7, %r42, 4;
	add.s64 	%rd3, %rd1, %rd7;
	setp.ge.s32 	%p3, %r41, %r24;
	mov.f32 	%f108, 0f00000000;
	or.pred  	%p4, %p3, %p2;
	@%p4 bra 	$L__BB3_4;
	ld.global.nc.f32 	%f108, [%rd3];
$L__BB3_4:
	setp.ge.s32 	%p5, %r5, %r26;
	st.shared.f32 	[%r7], %f108;
	setp.ge.s32 	%p6, %r43, %r24;
	mov.f32 	%f109, 0f00000000;
	or.pred  	%p7, %p6, %p5;
	@%p7 bra 	$L__BB3_6;
	mul.wide.s32 	%rd8, %r44, 4;
	add.s64 	%rd9, %rd2, %rd8;
	ld.global.nc.f32 	%f109, [%rd9];
$L__BB3_6:
	st.shared.f32 	[%r8], %f109;
	bar.sync 	0;
	ld.shared.f32 	%f12, [%r6];
	ld.shared.f32 	%f13, [%r9];
	fma.rn.f32 	%f14, %f12, %f13, %f110;
	ld.shared.f32 	%f15, [%r6+4];
	ld.shared.f32 	%f16, [%r9+128];
	fma.rn.f32 	%f17, %f15, %f16, %f14;
	ld.shared.f32 	%f18, [%r6+8];
	ld.shared.f32 	%f19, [%r9+256];
	fma.rn.f32 	%f20, %f18, %f19, %f17;
	ld.shared.f32 	%f21, [%r6+12];
	ld.shared.f32 	%f22, [%r9+384];
	fma.rn.f32 	%f23, %f21, %f22, %f20;
	ld.shared.f32 	%f24, [%r6+16];
	ld.shared.f32 	%f25, [%r9+512];
	fma.rn.f32 	%f26, %f24, %f25, %f23;
	ld.shared.f32 	%f27, [%r6+20];
	ld.shared.f32 	%f28, [%r9+640];
	fma.rn.f32 	%f29, %f27, %f28, %f26;
	ld.shared.f32 	%f30, [%r6+24];
	ld.shared.f32 	%f31, [%r9+768];
	fma.rn.f32 	%f32, %f30, %f31, %f29;
	ld.shared.f32 	%f33, [%r6+28];
	ld.shared.f32 	%f34, [%r9+896];
	fma.rn.f32 	%f35, %f33, %f34, %f32;
	ld.shared.f32 	%f36, [%r6+32];
	ld.shared.f32 	%f37, [%r9+1024];
	fma.rn.f32 	%f38, %f36, %f37, %f35;
	ld.shared.f32 	%f39, [%r6+36];
	ld.shared.f32 	%f40, [%r9+1152];
	fma.rn.f32 	%f41, %f39, %f40, %f38;
	ld.shared.f32 	%f42, [%r6+40];
	ld.shared.f32 	%f43, [%r9+1280];
	fma.rn.f32 	%f44, %f42, %f43, %f41;
	ld.shared.f32 	%f45, [%r6+44];
	ld.shared.f32 	%f46, [%r9+1408];
	fma.rn.f32 	%f47, %f45, %f46, %f44;
	ld.shared.f32 	%f48, [%r6+48];
	ld.shared.f32 	%f49, [%r9+1536];
	fma.rn.f32 	%f50, %f48, %f49, %f47;
	ld.shared.f32 	%f51, [%r6+52];
	ld.shared.f32 	%f52, [%r9+1664];
	fma.rn.f32 	%f53, %f51, %f52, %f50;
	ld.shared.f32 	%f54, [%r6+56];
	ld.shared.f32 	%f55, [%r9+1792];
	fma.rn.f32 	%f56, %f54, %f55, %f53;
	ld.shared.f32 	%f57, [%r6+60];
	ld.shared.f32 	%f58, [%r9+1920];
	fma.rn.f32 	%f59, %f57, %f58, %f56;
	ld.shared.f32 	%f60, [%r6+64];
	ld.shared.f32 	%f61, [%r9+2048];
	fma.rn.f32 	%f62, %f60, %f61, %f59;
	ld.shared.f32 	%f63, [%r6+68];
	ld.shared.f32 	%f64, [%r9+2176];
	fma.rn.f32 	%f65, %f63, %f64, %f62;
	ld.shared.f32 	%f66, [%r6+72];
	ld.shared.f32 	%f67, [%r9+2304];
	fma.rn.f32 	%f68, %f66, %f67, %f65;
	ld.shared.f32 	%f69, [%r6+76];
	ld.shared.f32 	%f70, [%r9+2432];
	fma.rn.f32 	%f71, %f69, %f70, %f68;
	ld.shared.f32 	%f72, [%r6+80];
	ld.shared.f32 	%f73, [%r9+2560];
	fma.rn.f32 	%f74, %f72, %f73, %f71;
	ld.shared.f32 	%f75, [%r6+84];
	ld.shared.f32 	%f76, [%r9+2688];
	fma.rn.f32 	%f77, %f75, %f76, %f74;
	ld.shared.f32 	%f78, [%r6+88];
	ld.shared.f32 	%f79, [%r9+2816];
	fma.rn.f32 	%f80, %f78, %f79, %f77;
	ld.shared.f32 	%f81, [%r6+92];
	ld.shared.f32 	%f82, [%r9+2944];
	fma.rn.f32 	%f83, %f81, %f82, %f80;
	ld.shared.f32 	%f84, [%r6+96];
	ld.shared.f32 	%f85, [%r9+3072];
	fma.rn.f32 	%f86, %f84, %f85, %f83;
	ld.shared.f32 	%f87, [%r6+100];
	ld.shared.f32 	%f88, [%r9+3200];
	fma.rn.f32 	%f89, %f87, %f88, %f86;
	ld.shared.f32 	%f90, [%r6+104];
	ld.shared.f32 	%f91, [%r9+3328];
	fma.rn.f32 	%f92, %f90, %f91, %f89;
	ld.shared.f32 	%f93, [%r6+108];
	ld.shared.f32 	%f94, [%r9+3456];
	fma.rn.f32 	%f95, %f93, %f94, %f92;
	ld.shared.f32 	%f96, [%r6+112];
	ld.shared.f32 	%f97, [%r9+3584];
	fma.rn.f32 	%f98, %f96, %f97, %f95;
	ld.shared.f32 	%f99, [%r6+116];
	ld.shared.f32 	%f100, [%r9+3712];
	fma.rn.f32 	%f101, %f99, %f100, %f98;
	ld.shared.f32 	%f102, [%r6+120];
	ld.shared.f32 	%f103, [%r9+3840];
	fma.rn.f32 	%f104, %f102, %f103, %f101;
	ld.shared.f32 	%f105, [%r6+124];
	ld.shared.f32 	%f106, [%r9+3968];
	fma.rn.f32 	%f110, %f105, %f106, %f104;
	bar.sync 	0;
	add.s32 	%r45, %r45, 1;
	add.s32 	%r44, %r44, %r12;
	add.s32 	%r43, %r43, 32;
	add.s32 	%r42, %r42, 32;
	add.s32 	%r41, %r41, 32;
	setp.ne.s32 	%p8, %r45, 1;
	@%p8 bra 	$L__BB3_2;
$L__BB3_7:
	setp.ge.s32 	%p9, %r3, %r25;
	setp.ge.s32 	%p10, %r5, %r26;
	or.pred  	%p11, %p9, %p10;
	@%p11 bra 	$L__BB3_9;
	mad.lo.s32 	%r40, %r26, %r3, %r5;
	cvta.to.global.u64 	%rd10, %rd6;
	mul.wide.u32 	%rd11, %r40, 4;
	add.s64 	%rd12, %rd10, %rd11;
	st.global.f32 	[%rd12], %f110;
$L__BB3_9:
	ret;

}


// ===== COMPILED SASS (sm_100) =====

	.target	sm_100

	.elftype	@"ET_EXEC"


//--------------------- .note.nv.tkinfo           --------------------------
	.section	.note.nv.tkinfo,"",@"SHT_NOTE"
	.sectionflags	@"SHF_NOTE_NV_TKINFO"
	.tkinfo
        /*0018*/ 	.word	0x00000002
        /*0030*/ 	.string	""
        /*0030*/ 	.string	"ptxas"
        /*0030*/ 	.string	"Cuda compilation tools, release 13.0, V13.0.88"
        /*0030*/ 	.string	"Build cuda_13.0.r13.0/compiler.36424714_0"
        /*0030*/ 	.string	"-arch sm_100 -m 64 "



//--------------------- .note.nv.cuinfo           --------------------------
	.section	.note.nv.cuinfo,"",@"SHT_NOTE"
	.sectionflags	@"SHF_NOTE_NV_CUINFO"
        /*0018*/ 	.short	0x0002
        /*001a*/ 	.short	0x0064
        /*001c*/ 	.short	0x0082
	.zero		2


//--------------------- .nv.info                  --------------------------
	.section	.nv.info,"",@"SHT_CUDA_INFO"
	.align	4


	//----- nvinfo : EIATTR_REGCOUNT
	.align		4
        /*0000*/ 	.byte	0x04, 0x2f
        /*0002*/ 	.short	(.L_1 - .L_0)
	.align		4
.L_0:
        /*0004*/ 	.word	index@(_Z9mul_naivePfS_iiiS_)
        /*0008*/ 	.word	0x00000020


	//----- nvinfo : EIATTR_FRAME_SIZE
	.align		4
.L_1:
        /*000c*/ 	.byte	0x04, 0x11
        /*000e*/ 	.short	(.L_3 - .L_2)
	.align		4
.L_2:
        /*0010*/ 	.word	index@(_Z9mul_naivePfS_iiiS_)
        /*0014*/ 	.word	0x00000000


	//----- nvinfo : EIATTR_REGCOUNT
	.align		4
.L_3:
        /*0018*/ 	.byte	0x04, 0x2f
        /*001a*/ 	.short	(.L_5 - .L_4)
	.align		4
.L_4:
        /*001c*/ 	.word	index@(_Z13mul_naive_resPKfS0_iiiPf)
        /*0020*/ 	.word	0x00000020


	//----- nvinfo : EIATTR_FRAME_SIZE
	.align		4
.L_5:
        /*0024*/ 	.byte	0x04, 0x11
        /*0026*/ 	.short	(.L_7 - .L_6)
	.align		4
.L_6:
        /*0028*/ 	.word	index@(_Z13mul_naive_resPKfS0_iiiPf)
        /*002c*/ 	.word	0x00000000


	//----- nvinfo : EIATTR_REGCOUNT
	.align		4
.L_7:
        /*0030*/ 	.byte	0x04, 0x2f
        /*0032*/ 	.short	(.L_9 - .L_8)
	.align		4
.L_8:
        /*0034*/ 	.word	index@(_Z10mul_sharedPfS_iiiS_)
        /*0038*/ 	.word	0x00000020


	//----- nvinfo : EIATTR_FRAME_SIZE
	.align		4
.L_9:
        /*003c*/ 	.byte	0x04, 0x11
        /*003e*/ 	.short	(.L_11 - .L_10)
	.align		4
.L_10:
        /*0040*/ 	.word	index@(_Z10mul_sharedPfS_iiiS_)
        /*0044*/ 	.word	0x00000000


	//----- nvinfo : EIATTR_REGCOUNT
	.align		4
.L_11:
        /*0048*/ 	.byte	0x04, 0x2f
        /*004a*/ 	.short	(.L_13 - .L_12)
	.align		4
.L_12:
        /*004c*/ 	.word	index@(_Z14mul_shared_resPKfS0_iiiPf)
        /*0050*/ 	.word	0x00000020


	//----- nvinfo : EIATTR_FRAME_SIZE
	.align		4
.L_13:
        /*0054*/ 	.byte	0x04, 0x11
        /*0056*/ 	.short	(.L_15 - .L_14)
	.align		4
.L_14:
        /*0058*/ 	.word	index@(_Z14mul_shared_resPKfS0_iiiPf)
        /*005c*/ 	.word	0x00000000


	//----- nvinfo : EIATTR_MIN_STACK_SIZE
	.align		4
.L_15:
        /*0060*/ 	.byte	0x04, 0x12
        /*0062*/ 	.short	(.L_17 - .L_16)
	.align		4
.L_16:
        /*0064*/ 	.word	index@(_Z14mul_shared_resPKfS0_iiiPf)
        /*0068*/ 	.word	0x00000000


	//----- nvinfo : EIATTR_MIN_STACK_SIZE
	.align		4
.L_17:
        /*006c*/ 	.byte	0x04, 0x12
        /*006e*/ 	.short	(.L_19 - .L_18)
	.align		4
.L_18:
        /*0070*/ 	.word	index@(_Z10mul_sharedPfS_iiiS_)
        /*0074*/ 	.word	0x00000000


	//----- nvinfo : EIATTR_MIN_STACK_SIZE
	.align		4
.L_19:
        /*0078*/ 	.byte	0x04, 0x12
        /*007a*/ 	.short	(.L_21 - .L_20)
	.align		4
.L_20:
        /*007c*/ 	.word	index@(_Z13mul_naive_resPKfS0_iiiPf)
        /*0080*/ 	.word	0x00000000


	//----- nvinfo : EIATTR_MIN_STACK_SIZE
	.align		4
.L_21:
        /*0084*/ 	.byte	0x04, 0x12
        /*0086*/ 	.short	(.L_23 - .L_22)
	.align		4
.L_22:
        /*0088*/ 	.word	index@(_Z9mul_naivePfS_iiiS_)
        /*008c*/ 	.word	0x00000000
.L_23:


//--------------------- .nv.compat                --------------------------
	.section	.nv.compat,"",@"SHT_CUDA_COMPAT_INFO"
	.align	4
        /*0000*/ 	.byte	0x02, 0x09, 0x00, 0x00, 0x02, 0x02, 0x01, 0x00, 0x02, 0x05, 0x05, 0x00, 0x03, 0x07, 0x01, 0x01
        /*0010*/ 	.byte	0x02, 0x03, 0x00, 0x00, 0x02, 0x06, 0x01, 0x00, 0x04, 0x0b, 0x08, 0x00, 0x09, 0x00, 0x00, 0x00
        /*0020*/ 	.byte	0x00, 0x00, 0x00, 0x00


//--------------------- .nv.info._Z14mul_shared_resPKfS0_iiiPf --------------------------
	.section	.nv.info._Z14mul_shared_resPKfS0_iiiPf,"",@"SHT_CUDA_INFO"
	.sectionflags	@""
	.align	4


	//----- nvinfo : EIATTR_CUDA_API_VERSION
	.align		4
        /*0000*/ 	.byte	0x04, 0x37
        /*0002*/ 	.short	(.L_25 - .L_24)
.L_24:
        /*0004*/ 	.word	0x00000082


	//----- nvinfo : EIATTR_KPARAM_INFO
	.align		4
.L_25:
        /*0008*/ 	.byte	0x04, 0x17
        /*000a*/ 	.short	(.L_27 - .L_26)
.L_26:
        /*000c*/ 	.word	0x00000000
        /*0010*/ 	.short	0x0005
        /*0012*/ 	.short	0x0020
        /*0014*/ 	.byte	0x00, 0xf5, 0x21, 0x00


	//----- nvinfo : EIATTR_KPARAM_INFO
	.align		4
.L_27:
        /*0018*/ 	.byte	0x04, 0x17
        /*001a*/ 	.short	(.L_29 - .L_28)
.L_28:
        /*001c*/ 	.word	0x00000000
        /*0020*/ 	.short	0x0004
        /*0022*/ 	.short	0x0018
        /*0024*/ 	.byte	0x00, 0xf0, 0x11, 0x00


	//----- nvinfo : EIATTR_KPARAM_INFO
	.align		4
.L_29:
        /*0028*/ 	.byte	0x04, 0x17
        /*002a*/ 	.short	(.L_31 - .L_30)
.L_30:
        /*002c*/ 	.word	0x00000000
        /*0030*/ 	.short	0x0003
        /*0032*/ 	.short	0x0014
        /*0034*/ 	.byte	0x00, 0xf0, 0x11, 0x00


	//----- nvinfo : EIATTR_KPARAM_INFO
	.align		4
.L_31:
        /*0038*/ 	.byte	0x04, 0x17
        /*003a*/ 	.short	(.L_33 - .L_32)
.L_32:
        /*003c*/ 	.word	0x00000000
        /*0040*/ 	.short	0x0002
        /*0042*/ 	.short	0x0010
        /*0044*/ 	.byte	0x00, 0xf0, 0x11, 0x00


	//----- nvinfo : EIATTR_KPARAM_INFO
	.align		4
.L_33:
        /*0048*/ 	.byte	0x04, 0x17
        /*004a*/ 	.short	(.L_35 - .L_34)
.L_34:
        /*004c*/ 	.word	0x00000000
        /*0050*/ 	.short	0x0001
        /*0052*/ 	.short	0x0008
        /*0054*/ 	.byte	0x00, 0xf5, 0x21, 0x00


	//----- nvinfo : EIATTR_KPARAM_INFO
	.align		4
.L_35:
        /*0058*/ 	.byte	0x04, 0x17
        /*005a*/ 	.short	(.L_37 - .L_36)
.L_36:
        /*005c*/ 	.word	0x00000000
        /*0060*/ 	.short	0x0000
        /*0062*/ 	.short	0x0000
        /*0064*/ 	.byte	0x00, 0xf5, 0x21, 0x00


	//----- nvinfo : EIATTR_SPARSE_MMA_MASK
	.align		4
.L_37:
        /*0068*/ 	.byte	0x03, 0x50
        /*006a*/ 	.short	0x0000


	//----- nvinfo : EIATTR_MAXREG_COUNT
	.align		4
        /*006c*/ 	.byte	0x03, 0x1b
        /*006e*/ 	.short	0x00ff


	//----- nvinfo : EIATTR_NUM_BARRIERS
	.align		4
        /*0070*/ 	.byte	0x02, 0x4c
        /*0072*/ 	.byte	0x01
	.zero		1


	//----- nvinfo : EIATTR_MERCURY_ISA_VERSION
	.align		4
        /*0074*/ 	.byte	0x03, 0x5f
        /*0076*/ 	.short	0x0101


	//----- nvinfo : EIATTR_VRC_CTA_INIT_COUNT
	.align		4
        /*0078*/ 	.byte	0x02, 0x4a
	.zero		1
	.zero		1


	//----- nvinfo : EIATTR_EXIT_INSTR_OFFSETS
	.align		4
        /*007c*/ 	.byte	0x04, 0x1c
        /*007e*/ 	.short	(.L_39 - .L_38)


	//   ....[0]....
.L_38:
        /*0080*/ 	.word	0x00000840


	//   ....[1]....
        /*0084*/ 	.word	0x00000890


	//----- nvinfo : EIATTR_CBANK_PARAM_SIZE
	.align		4
.L_39:
        /*0088*/ 	.byte	0x03, 0x19
        /*008a*/ 	.short	0x0028


	//----- nvinfo : EIATTR_PARAM_CBANK
	.align		4
        /*008c*/ 	.byte	0x04, 0x0a
        /*008e*/ 	.short	(.L_41 - .L_40)
	.align		4
.L_40:
        /*0090*/ 	.word	index@(.nv.constant0._Z14mul_shared_resPKfS0_iiiPf)
        /*0094*/ 	.short	0x0380
        /*0096*/ 	.short	0x0028


	//----- nvinfo : EIATTR_SW_WAR
	.align		4
.L_41:
        /*0098*/ 	.byte	0x04, 0x36
        /*009a*/ 	.short	(.L_43 - .L_42)
.L_42:
        /*009c*/ 	.word	0x00000008
.L_43:


//--------------------- .nv.info._Z10mul_sharedPfS_iiiS_ --------------------------
	.section	.nv.info._Z10mul_sharedPfS_iiiS_,"",@"SHT_CUDA_INFO"
	.sectionflags	@""
	.align	4


	//----- nvinfo : EIATTR_CUDA_API_VERSION
	.align		4
        /*0000*/ 	.byte	0x04, 0x37
        /*0002*/ 	.short	(.L_45 - .L_44)
.L_44:
        /*0004*/ 	.word	0x00000082


	//----- nvinfo : EIATTR_KPARAM_INFO
	.align		4
.L_45:
        /*0008*/ 	.byte	0x04, 0x17
        /*000a*/ 	.short	(.L_47 - .L_46)
.L_46:
        /*000c*/ 	.word	0x00000000
        /*0010*/ 	.short	0x0005
        /*0012*/ 	.short	0x0020
        /*0014*/ 	.byte	0x00, 0xf5, 0x21, 0x00


	//----- nvinfo : EIATTR_KPARAM_INFO
	.align		4
.L_47:
        /*0018*/ 	.byte	0x04, 0x17
        /*001a*/ 	.short	(.L_49 - .L_48)
.L_48:
        /*001c*/ 	.word	0x00000000
        /*0020*/ 	.short	0x0004
        /*0022*/ 	.short	0x0018
        /*0024*/ 	.byte	0x00, 0xf0, 0x11, 0x00


	//----- nvinfo : EIATTR_KPARAM_INFO
	.align		4
.L_49:
        /*0028*/ 	.byte	0x04, 0x17
        /*002a*/ 	.short	(.L_51 - .L_50)
.L_50:
        /*002c*/ 	.word	0x00000000
        /*0030*/ 	.short	0x0003
        /*0032*/ 	.short	0x0014
        /*0034*/ 	.byte	0x00, 0xf0, 0x11, 0x00


	//----- nvinfo : EIATTR_KPARAM_INFO
	.align		4
.L_51:
        /*0038*/ 	.byte	0x04, 0x17
        /*003a*/ 	.short	(.L_53 - .L_52)
.L_52:
        /*003c*/ 	.word	0x00000000
        /*0040*/ 	.short	0x0002
        /*0042*/ 	.short	0x0010
        /*0044*/ 	.byte	0x00, 0xf0, 0x11, 0x00


	//----- nvinfo : EIATTR_KPARAM_INFO
	.align		4
.L_53:
        /*0048*/ 	.byte	0x04, 0x17
        /*004a*/ 	.short	(.L_55 - .L_54)
.L_54:
        /*004c*/ 	.word	0x00000000
        /*0050*/ 	.short	0x0001
        /*0052*/ 	.short	0x0008
        /*0054*/ 	.byte	0x00, 0xf5, 0x21, 0x00


	//----- nvinfo : EIATTR_KPARAM_INFO
	.align		4
.L_55:
        /*0058*/ 	.byte	0x04, 0x17
        /*005a*/ 	.short	(.L_57 - .L_56)
.L_56:
        /*005c*/ 	.word	0x00000000
        /*0060*/ 	.short	0x0000
        /*0062*/ 	.short	0x0000
        /*0064*/ 	.byte	0x00, 0xf5, 0x21, 0x00


	//----- nvinfo : EIATTR_SPARSE_MMA_MASK
	.align		4
.L_57:
        /*0068*/ 	.byte	0x03, 0x50
        /*006a*/ 	.short	0x0000


	//----- nvinfo : EIATTR_MAXREG_COUNT
	.align		4
        /*006c*/ 	.byte	0x03, 0x1b
        /*006e*/ 	.short	0x00ff


	//----- nvinfo : EIATTR_NUM_BARRIERS
	.align		4
        /*0070*/ 	.byte	0x02, 0x4c
        /*0072*/ 	.byte	0x01
	.zero		1


	//----- nvinfo : EIATTR_MERCURY_ISA_VERSION
	.align		4
        /*0074*/ 	.byte	0x03, 0x5f
        /*0076*/ 	.short	0x0101


	//----- nvinfo : EIATTR_VRC_CTA_INIT_COUNT
	.align		4
        /*0078*/ 	.byte	0x02, 0x4a
	.zero		1
	.zero		1


	//----- nvinfo : EIATTR_EXIT_INSTR_OFFSETS
	.align		4
        /*007c*/ 	.byte	0x04, 0x1c
        /*007e*/ 	.short	(.L_59 - .L_58)


	//   ....[0]....
.L_58:
        /*0080*/ 	.word	0x00000840


	//   ....[1]....
        /*0084*/ 	.word	0x00000890


	//----- nvinfo : EIATTR_CBANK_PARAM_SIZE
	.align		4
.L_59:
        /*0088*/ 	.byte	0x03, 0x19
        /*008a*/ 	.short	0x0028


	//----- nvinfo : EIATTR_PARAM_CBANK
	.align		4
        /*008c*/ 	.byte	0x04, 0x0a
        /*008e*/ 	.short	(.L_61 - .L_60)
	.align		4
.L_60:
        /*0090*/ 	.word	index@(.nv.constant0._Z10mul_sharedPfS_iiiS_)
        /*0094*/ 	.short	0x0380
        /*0096*/ 	.short	0x0028


	//----- nvinfo : EIATTR_SW_WAR
	.align		4
.L_61:
        /*0098*/ 	.byte	0x04, 0x36
        /*009a*/ 	.short	(.L_63 - .L_62)
.L_62:
        /*009c*/ 	.word	0x00000008
.L_63:


//--------------------- .nv.info._Z13mul_naive_resPKfS0_iiiPf --------------------------
	.section	.nv.info._Z13mul_naive_resPKfS0_iiiPf,"",@"SHT_CUDA_INFO"
	.sectionflags	@""
	.align	4


	//----- nvinfo : EIATTR_CUDA_API_VERSION
	.align		4
        /*0000*/ 	.byte	0x04, 0x37
        /*0002*/ 	.short	(.L_65 - .L_64)
.L_64:
        /*0004*/ 	.word	0x00000082


	//----- nvinfo : EIATTR_KPARAM_INFO
	.align		4
.L_65:
        /*0008*/ 	.byte	0x04, 0x17
        /*000a*/ 	.short	(.L_67 - .L_66)
.L_66:
        /*000c*/ 	.word	0x00000000
        /*0010*/ 	.short	0x0005
        /*0012*/ 	.short	0x0020
        /*0014*/ 	.byte	0x00, 0xf5, 0x21, 0x00


	//----- nvinfo : EIATTR_KPARAM_INFO
	.align		4
.L_67:
        /*0018*/ 	.byte	0x04, 0x17
        /*001a*/ 	.short	(.L_69 - .L_68)
.L_68:
        /*001c*/ 	.word	0x00000000
        /*0020*/ 	.short	0x0004
        /*0022*/ 	.short	0x0018
        /*0024*/ 	.byte	0x00, 0xf0, 0x11, 0x00


	//----- nvinfo : EIATTR_KPARAM_INFO
	.align		4
.L_69:
        /*0028*/ 	.byte	0x04, 0x17
        /*002a*/ 	.short	(.L_71 - .L_70)
.L_70:
        /*002c*/ 	.word	0x00000000
        /*0030*/ 	.short	0x0003
        /*0032*/ 	.short	0x0014
        /*0034*/ 	.byte	0x00, 0xf0, 0x11, 0x00


	//----- nvinfo : EIATTR_KPARAM_INFO
	.align		4
.L_71:
        /*0038*/ 	.byte	0x04, 0x17
        /*003a*/ 	.short	(.L_73 - .L_72)
.L_72:
        /*003c*/ 	.word	0x00000000
        /*0040*/ 	.short	0x0002
        /*0042*/ 	.short	0x0010
        /*0044*/ 	.byte	0x00, 0xf0, 0x11, 0x00


	//----- nvinfo : EIATTR_KPARAM_INFO
	.align		4
.L_73:
        /*0048*/ 	.byte	0x04, 0x17
        /*004a*/ 	.short	(.L_75 - .L_74)
.L_74:
        /*004c*/ 	.word	0x00000000
        /*0050*/ 	.short	0x0001
        /*0052*/ 	.short	0x0008
        /*0054*/ 	.byte	0x00, 0xf5, 0x21, 0x00


	//----- nvinfo : EIATTR_KPARAM_INFO
	.align		4
.L_75:
        /*0058*/ 	.byte	0x04, 0x17
        /*005a*/ 	.short	(.L_77 - .L_76)
.L_76:
        /*005c*/ 	.word	0x00000000
        /*0060*/ 	.short	0x0000
        /*0062*/ 	.short	0x0000
        /*0064*/ 	.byte	0x00, 0xf5, 0x21, 0x00


	//----- nvinfo : EIATTR_SPARSE_MMA_MASK
	.align		4
.L_77:
        /*0068*/ 	.byte	0x03, 0x50
        /*006a*/ 	.short	0x0000


	//----- nvinfo : EIATTR_MAXREG_COUNT
	.align		4
        /*006c*/ 	.byte	0x03, 0x1b
        /*006e*/ 	.short	0x00ff


	//----- nvinfo : EIATTR_MERCURY_ISA_VERSION
	.align		4
        /*0070*/ 	.byte	0x03, 0x5f
        /*0072*/ 	.short	0x0101


	//----- nvinfo : EIATTR_VRC_CTA_INIT_COUNT
	.align		4
        /*0074*/ 	.byte	0x02, 0x4a
	.zero		1
	.zero		1


	//----- nvinfo : EIATTR_EXIT_INSTR_OFFSETS
	.align		4
        /*0078*/ 	.byte	0x04, 0x1c
        /*007a*/ 	.short	(.L_79 - .L_78)


	//   ....[0]....
.L_78:
        /*007c*/ 	.word	0x000000d0


	//   ....[1]....
        /*0080*/ 	.word	0x00000910


	//----- nvinfo : EIATTR_CBANK_PARAM_SIZE
	.align		4
.L_79:
        /*0084*/ 	.byte	0x03, 0x19
        /*0086*/ 	.short	0x0028


	//----- nvinfo : EIATTR_PARAM_CBANK
	.align		4
        /*0088*/ 	.byte	0x04, 0x0a
        /*008a*/ 	.short	(.L_81 - .L_80)
	.align		4
.L_80:
        /*008c*/ 	.word	index@(.nv.constant0._Z13mul_naive_resPKfS0_iiiPf)
        /*0090*/ 	.short	0x0380
        /*0092*/ 	.short	0x0028


	//----- nvinfo : EIATTR_SW_WAR
	.align		4
.L_81:
        /*0094*/ 	.byte	0x04, 0x36
        /*0096*/ 	.short	(.L_83 - .L_82)
.L_82:
        /*0098*/ 	.word	0x00000008
.L_83:


//--------------------- .nv.info._Z9mul_naivePfS_iiiS_ --------------------------
	.section	.nv.info._Z9mul_naivePfS_iiiS_,"",@"SHT_CUDA_INFO"
	.sectionflags	@""
	.align	4


	//----- nvinfo : EIATTR_CUDA_API_VERSION
	.align		4
        /*0000*/ 	.byte	0x04, 0x37
        /*0002*/ 	.short	(.L_85 - .L_84)
.L_84:
        /*0004*/ 	.word	0x00000082


	//----- nvinfo : EIATTR_KPARAM_INFO
	.align		4
.L_85:
        /*0008*/ 	.byte	0x04, 0x17
        /*000a*/ 	.short	(.L_87 - .L_86)
.L_86:
        /*000c*/ 	.word	0x00000000
        /*0010*/ 	.short	0x0005
        /*0012*/ 	.short	0x0020
        /*0014*/ 	.byte	0x00, 0xf5, 0x21, 0x00


	//----- nvinfo : EIATTR_KPARAM_INFO
	.align		4
.L_87:
        /*0018*/ 	.byte	0x04, 0x17
        /*001a*/ 	.short	(.L_89 - .L_88)
.L_88:
        /*001c*/ 	.word	0x00000000
        /*0020*/ 	.short	0x0004
        /*0022*/ 	.short	0x0018
        /*0024*/ 	.byte	0x00, 0xf0, 0x11, 0x00


	//----- nvinfo : EIATTR_KPARAM_INFO
	.align		4
.L_89:
        /*0028*/ 	.byte	0x04, 0x17
        /*002a*/ 	.short	(.L_91 - .L_90)
.L_90:
        /*002c*/ 	.word	0x00000000
        /*0030*/ 	.short	0x0003
        /*0032*/ 	.short	0x0014
        /*0034*/ 	.byte	0x00, 0xf0, 0x11, 0x00


	//----- nvinfo : EIATTR_KPARAM_INFO
	.align		4
.L_91:
        /*0038*/ 	.byte	0x04, 0x17
        /*003a*/ 	.short	(.L_93 - .L_92)
.L_92:
        /*003c*/ 	.word	0x00000000
        /*0040*/ 	.short	0x0002
        /*0042*/ 	.short	0x0010
        /*0044*/ 	.byte	0x00, 0xf0, 0x11, 0x00


	//----- nvinfo : EIATTR_KPARAM_INFO
	.align		4
.L_93:
        /*0048*/ 	.byte	0x04, 0x17
        /*004a*/ 	.short	(.L_95 - .L_94)
.L_94:
        /*004c*/ 	.word	0x00000000
        /*0050*/ 	.short	0x0001
        /*0052*/ 	.short	0x0008
        /*0054*/ 	.byte	0x00, 0xf5, 0x21, 0x00


	//----- nvinfo : EIATTR_KPARAM_INFO
	.align		4
.L_95:
        /*0058*/ 	.byte	0x04, 0x17
        /*005a*/ 	.short	(.L_97 - .L_96)
.L_96:
        /*005c*/ 	.word	0x00000000
        /*0060*/ 	.short	0x0000
        /*0062*/ 	.short	0x0000
        /*0064*/ 	.byte	0x00, 0xf5, 0x21, 0x00


	//----- nvinfo : EIATTR_SPARSE_MMA_MASK
	.align		4
.L_97:
        /*0068*/ 	.byte	0x03, 0x50
        /*006a*/ 	.short	0x0000


	//----- nvinfo : EIATTR_MAXREG_COUNT
	.align		4
        /*006c*/ 	.byte	0x03, 0x1b
        /*006e*/ 	.short	0x00ff


	//----- nvinfo : EIATTR_MERCURY_ISA_VERSION
	.align		4
        /*0070*/ 	.byte	0x03, 0x5f
        /*0072*/ 	.short	0x0101


	//----- nvinfo : EIATTR_VRC_CTA_INIT_COUNT
	.align		4
        /*0074*/ 	.byte	0x02, 0x4a
	.zero		1
	.zero		1


	//----- nvinfo : EIATTR_EXIT_INSTR_OFFSETS
	.align		4
        /*0078*/ 	.byte	0x04, 0x1c
        /*007a*/ 	.short	(.L_99 - .L_98)


	//   ....[0]....
.L_98:
        /*007c*/ 	.word	0x000000d0


	//   ....[1]....
        /*0080*/ 	.word	0x00000910


	//----- nvinfo : EIATTR_CBANK_PARAM_SIZE
	.align		4
.L_99:
        /*0084*/ 	.byte	0x03, 0x19
        /*0086*/ 	.short	0x0028


	//----- nvinfo : EIATTR_PARAM_CBANK
	.align		4
        /*0088*/ 	.byte	0x04, 0x0a
        /*008a*/ 	.short	(.L_101 - .L_100)
	.align		4
.L_100:
        /*008c*/ 	.word	index@(.nv.constant0._Z9mul_naivePfS_iiiS_)
        /*0090*/ 	.short	0x0380
        /*0092*/ 	.short	0x0028


	//----- nvinfo : EIATTR_SW_WAR
	.align		4
.L_101:
        /*0094*/ 	.byte	0x04, 0x36
        /*0096*/ 	.short	(.L_103 - .L_102)
.L_102:
        /*0098*/ 	.word	0x00000008
.L_103:


//--------------------- .nv.callgraph             --------------------------
	.section	.nv.callgraph,"",@"SHT_CUDA_CALLGRAPH"
	.align	4
	.sectionentsize	8
	.align		4
        /*0000*/ 	.word	0x00000000
	.align		4
        /*0004*/ 	.word	0xffffffff
	.align		4
        /*0008*/ 	.word	0x00000000
	.align		4
        /*000c*/ 	.word	0xfffffffe
	.align		4
        /*0010*/ 	.word	0x00000000
	.align		4
        /*0014*/ 	.word	0xfffffffd
	.align		4
        /*0018*/ 	.word	0x00000000
	.align		4
        /*001c*/ 	.word	0xfffffffc


//--------------------- .text._Z14mul_shared_resPKfS0_iiiPf --------------------------
	.section	.text._Z14mul_shared_resPKfS0_iiiPf,"ax",@progbits
	.align	128
        .global         _Z14mul_shared_resPKfS0_iiiPf
        .type           _Z14mul_shared_resPKfS0_iiiPf,@function
        .size           _Z14mul_shared_resPKfS0_iiiPf,(.L_x_16 - _Z14mul_shared_resPKfS0_iiiPf)
        .other          _Z14mul_shared_resPKfS0_iiiPf,@"STO_CUDA_ENTRY STV_DEFAULT"
_Z14mul_shared_resPKfS0_iiiPf:
.text._Z14mul_shared_resPKfS0_iiiPf:
[----:B------:R-:W-:Y:S01]  /*0000*/  LDC R1, c[0x0][0x37c] ;  /* 0x0000df00ff017b82 */ /* 0x000fe20000000800 */
[----:B------:R-:W0:Y:S01]  /*0010*/  S2R R16, SR_TID.Y ;  /* 0x0000000000107919 */ /* 0x000e220000002200 */
[----:B------:R-:W1:Y:S01]  /*0020*/  LDCU UR10, c[0x0][0x390] ;  /* 0x00007200ff0a77ac */ /* 0x000e620008000800 */
[----:B------:R-:W-:Y:S01]  /*0030*/  HFMA2 R23, -RZ, RZ, 0, 0 ;  /* 0x00000000ff177431 */ /* 0x000fe200000001ff */
[----:B------:R-:W0:Y:S01]  /*0040*/  S2R R3, SR_CTAID.Y ;  /* 0x0000000000037919 */ /* 0x000e220000002600 */
[----:B------:R-:W2:Y:S01]  /*0050*/  LDCU UR14, c[0x0][0x398] ;  /* 0x00007300ff0e77ac */ /* 0x000ea20008000800 */
[----:B------:R-:W3:Y:S01]  /*0060*/  S2R R17, SR_TID.X ;  /* 0x0000000000117919 */ /* 0x000ee20000002100 */
[----:B------:R-:W4:Y:S01]  /*0070*/  LDCU.64 UR8, c[0x0][0x358] ;  /* 0x00006b00ff0877ac */ /* 0x000f220008000a00 */
[----:B------:R-:W3:Y:S01]  /*0080*/  S2R R2, SR_CTAID.X ;  /* 0x0000000000027919 */ /* 0x000ee20000002500 */
[----:B-1----:R-:W-:Y:S01]  /*0090*/  UISETP.GE.AND UP0, UPT, UR10, -0x1f, UPT ;  /* 0xffffffe10a00788c */ /* 0x002fe2000bf06270 */
[----:B0-----:R-:W-:-:S02]  /*00a0*/  LEA R18, R3, R16, 0x5 ;  /* 0x0000001003127211 */ /* 0x001fc400078e28ff */
[----:B---3--:R-:W-:-:S06]  /*00b0*/  LEA R19, R2, R17, 0x5 ;  /* 0x0000001102137211 */ /* 0x008fcc00078e28ff */
[----:B--2-4-:R-:W-:Y:S05]  /*00c0*/  BRA.U !UP0, `(.L_x_0) ;  /* 0x0000000508d07547 */ /* 0x014fea000b800000 */
[----:B------:R-:W0:Y:S01]  /*00d0*/  S2UR UR7, SR_CgaCtaId ;  /* 0x00000000000779c3 */ /* 0x000e220000008800 */
[----:B------:R-:W1:Y:S01]  /*00e0*/  LDCU UR11, c[0x0][0x398] ;  /* 0x00007300ff0b77ac */ /* 0x000e620008000800 */
[----:B------:R-:W-:Y:S01]  /*00f0*/  MOV R23, RZ ;  /* 0x000000ff00177202 */ /* 0x000fe20000000f00 */
[----:B------:R-:W-:Y:S01]  /*0100*/  IMAD R6, R18, UR10, R17 ;  /* 0x0000000a12067c24 */ /* 0x000fe2000f8e0211 */
[----:B------:R-:W2:Y:S04]  /*0110*/  LDCU UR12, c[0x0][0x394] ;  /* 0x00007280ff0c77ac */ /* 0x000ea80008000800 */
[----:B------:R-:W3:Y:S01]  /*0120*/  LDC R0, c[0x0][0x398] ;  /* 0x0000e600ff007b82 */ /* 0x000ee20000000800 */
[----:B------:R-:W-:Y:S01]  /*0130*/  UMOV UR5, 0x400 ;  /* 0x0000040000057882 */ /* 0x000fe20000000000 */
[----:B------:R-:W-:-:S02]  /*0140*/  USHF.R.S32.HI UR4, URZ, 0x1f, UR10 ;  /* 0x0000001fff047899 */ /* 0x000fc4000801140a */
[----:B------:R-:W-:Y:S02]  /*0150*/  UIADD3 UR6, UPT, UPT, UR5, 0x1000, URZ ;  /* 0x0000100005067890 */ /* 0x000fe4000fffe0ff */
[----:B------:R-:W-:Y:S02]  /*0160*/  ULEA.HI UR4, UR4, UR10, URZ, 0x5 ;  /* 0x0000000a04047291 */ /* 0x000fe4000f8f28ff */
[----:B------:R-:W4:Y:S01]  /*0170*/  LDC.64 R20, c[0x0][0x380] ;  /* 0x0000e000ff147b82 */ /* 0x000f220000000a00 */
[----:B------:R-:W3:Y:S01]  /*0180*/  LDCU UR13, c[0x0][0x390] ;  /* 0x00007200ff0d77ac */ /* 0x000ee20008000800 */
[----:B-1----:R-:W-:Y:S01]  /*0190*/  IMAD R7, R16, UR11, R17 ;  /* 0x0000000b10077c24 */ /* 0x002fe2000f8e0211 */
[----:B------:R-:W-:Y:S01]  /*01a0*/  USHF.R.S32.HI UR4, URZ, 0x5, UR4 ;  /* 0x00000005ff047899 */ /* 0x000fe20008011404 */
[----:B--2---:R-:W-:Y:S01]  /*01b0*/  ISETP.GE.AND P1, PT, R18, UR12, PT ;  /* 0x0000000c12007c0c */ /* 0x004fe2000bf26270 */
[----:B0-----:R-:W-:Y:S02]  /*01c0*/  ULEA UR5, UR7, UR5, 0x18 ;  /* 0x0000000507057291 */ /* 0x001fe4000f8ec0ff */
[----:B------:R-:W-:Y:S01]  /*01d0*/  LEA R7, R2, R7, 0x5 ;  /* 0x0000000702077211 */ /* 0x000fe200078e28ff */
[----:B------:R-:W-:-:S02]  /*01e0*/  ULEA UR6, UR7, UR6, 0x18 ;  /* 0x0000000607067291 */ /* 0x000fc4000f8ec0ff */
[----:B------:R-:W-:Y:S01]  /*01f0*/  UIADD3 UR4, UPT, UPT, -UR4, URZ, URZ ;  /* 0x000000ff04047290 */ /* 0x000fe2000fffe1ff */
[----:B------:R-:W-:-:S03]  /*0200*/  LEA R5, R16, UR5, 0x7 ;  /* 0x0000000510057c11 */ /* 0x000fc6000f8e38ff */
[C---:B------:R-:W-:Y:S02]  /*0210*/  LEA R3, R17.reuse, UR6, 0x2 ;  /* 0x0000000611037c11 */ /* 0x040fe4000f8e10ff */
[----:B------:R-:W-:Y:S02]  /*0220*/  LEA R4, R17, R5, 0x2 ;  /* 0x0000000511047211 */ /* 0x000fe400078e10ff */
[----:B------:R-:W-:-:S07]  /*0230*/  LEA R2, R16, R3, 0x7 ;  /* 0x0000000310027211 */ /* 0x000fce00078e38ff */
.L_x_1:
[----:B---3--:R-:W-:Y:S01]  /*0240*/  ISETP.GE.AND P0, PT, R19, R0, PT ;  /* 0x000000001300720c */ /* 0x008fe20003f06270 */
[----:B------:R-:W-:Y:S01]  /*0250*/  HFMA2 R29, -RZ, RZ, 0, 0 ;  /* 0x00000000ff1d7431 */ /* 0x000fe200000001ff */
[----:B------:R-:W-:Y:S01]  /*0260*/  ISETP.GE.OR P2, PT, R17, UR13, P1 ;  /* 0x0000000d11007c0c */ /* 0x000fe20008f46670 */
[----:B----4-:R-:W-:Y:S01]  /*0270*/  IMAD.WIDE R8, R6, 0x4, R20 ;  /* 0x0000000406087825 */ /* 0x010fe200078e0214 */
[----:B------:R-:W-:Y:S02]  /*0280*/  ISETP.GE.OR P0, PT, R16, UR13, P0 ;  /* 0x0000000d10007c0c */ /* 0x000fe40008706670 */
[----:B------:R-:W-:-:S09]  /*0290*/  MOV R27, RZ ;  /* 0x000000ff001b7202 */ /* 0x000fd20000000f00 */
[----:B------:R-:W2:Y:S02]  /*02a0*/  @!P2 LDG.E.CONSTANT R27, desc[UR8][R8.64] ;  /* 0x00000008081ba981 */ /* 0x000ea4000c1e9900 */
[----:B------:R-:W0:Y:S02]  /*02b0*/  @!P0 LDC.64 R10, c[0x0][0x388] ;  /* 0x0000e200ff0a8b82 */ /* 0x000e240000000a00 */
[----:B0-----:R-:W-:-:S05]  /*02c0*/  @!P0 IMAD.WIDE R10, R7, 0x4, R10 ;  /* 0x00000004070a8825 */ /* 0x001fca00078e020a */
[----:B------:R-:W3:Y:S04]  /*02d0*/  @!P0 LDG.E.CONSTANT R29, desc[UR8][R10.64] ;  /* 0x000000080a1d8981 */ /* 0x000ee8000c1e9900 */
[----:B--2---:R-:W-:Y:S04]  /*02e0*/  STS [R4], R27 ;  /* 0x0000001b04007388 */ /* 0x004fe80000000800 */
[----:B---3--:R-:W-:Y:S01]  /*02f0*/  STS [R2], R29 ;  /* 0x0000001d02007388 */ /* 0x008fe20000000800 */
[----:B------:R-:W-:Y:S06]  /*0300*/  BAR.SYNC.DEFER_BLOCKING 0x0 ;  /* 0x0000000000007b1d */ /* 0x000fec0000010000 */
[----:B------:R-:W-:Y:S04]  /*0310*/  LDS R22, [R3] ;  /* 0x0000000003167984 */ /* 0x000fe80000000800 */
[----:B------:R-:W0:Y:S04]  /*0320*/  LDS.128 R12, [R5] ;  /* 0x00000000050c7984 */ /* 0x000e280000000c00 */
[----:B------:R-:W1:Y:S04]  /*0330*/  LDS R26, [R3+0x80] ;  /* 0x00008000031a7984 */ /* 0x000e680000000800 */
[----:B------:R-:W2:Y:S04]  /*0340*/  LDS R25, [R3+0x100] ;  /* 0x0001000003197984 */ /* 0x000ea80000000800 */
[----:B------:R-:W3:Y:S04]  /*0350*/  LDS R24, [R3+0x180] ;  /* 0x0001800003187984 */ /* 0x000ee80000000800 */
[----:B------:R-:W-:Y:S01]  /*0360*/  LDS.128 R8, [R5+0x10] ;  /* 0x0000100005087984 */ /* 0x000fe20000000c00 */
[----:B0-----:R-:W-:-:S03]  /*0370*/  FFMA R12, R12, R22, R23 ;  /* 0x000000160c0c7223 */ /* 0x001fc60000000017 */
[----:B------:R-:W0:Y:S01]  /*0380*/  LDS R23, [R3+0x200] ;  /* 0x0002000003177984 */ /* 0x000e220000000800 */
[----:B-1----:R-:W-:-:S03]  /*0390*/  FFMA R12, R26, R13, R12 ;  /* 0x0000000d1a0c7223 */ /* 0x002fc6000000000c */
[----:B------:R-:W1:Y:S01]  /*03a0*/  LDS R22, [R3+0x280] ;  /* 0x0002800003167984 */ /* 0x000e620000000800 */
[----:B--2---:R-:W-:-:S03]  /*03b0*/  FFMA R13, R25, R14, R12 ;  /* 0x0000000e190d7223 */ /* 0x004fc6000000000c */
[----:B------:R-:W2:Y:S01]  /*03c0*/  LDS R25, [R3+0x300] ;  /* 0x0003000003197984 */ /* 0x000ea20000000800 */
[----:B---3--:R-:W-:-:S03]  /*03d0*/  FFMA R13, R24, R15, R13 ;  /* 0x0000000f180d7223 */ /* 0x008fc6000000000d */
[----:B------:R-:W3:Y:S04]  /*03e0*/  LDS R24, [R3+0x380] ;  /* 0x0003800003187984 */ /* 0x000ee80000000800 */
[----:B------:R-:W-:Y:S01]  /*03f0*/  LDS R26, [R3+0xb80] ;  /* 0x000b8000031a7984 */ /* 0x000fe20000000800 */
[----:B0-----:R-:W-:-:S03]  /*0400*/  FFMA R27, R8, R23, R13 ;  /* 0x00000017081b7223 */ /* 0x001fc6000000000d */
[----:B------:R-:W-:Y:S04]  /*0410*/  LDS R23, [R3+0x400] ;  /* 0x0004000003177984 */ /* 0x000fe80000000800 */
[----:B------:R-:W0:Y:S01]  /*0420*/  LDS.128 R12, [R5+0x20] ;  /* 0x00002000050c7984 */ /* 0x000e220000000c00 */
[----:B-1----:R-:W-:-:S03]  /*0430*/  FFMA R8, R22, R9, R27 ;  /* 0x0000000916087223 */ /* 0x002fc6000000001b */
[----:B------:R-:W1:Y:S01]  /*0440*/  LDS R22, [R3+0x480] ;  /* 0x0004800003167984 */ /* 0x000e620000000800 */
[----:B--2---:R-:W-:-:S03]  /*0450*/  FFMA R9, R25, R10, R8 ;  /* 0x0000000a19097223 */ /* 0x004fc60000000008 */
[----:B------:R-:W2:Y:S01]  /*0460*/  LDS R25, [R3+0x500] ;  /* 0x0005000003197984 */ /* 0x000ea20000000800 */
[----:B---3--:R-:W-:-:S03]  /*0470*/  FFMA R9, R24, R11, R9 ;  /* 0x0000000b18097223 */ /* 0x008fc60000000009 */
[----:B------:R-:W3:Y:S01]  /*0480*/  LDS R24, [R3+0x580] ;  /* 0x0005800003187984 */ /* 0x000ee20000000800 */
        /* <DEDUP_REMOVED lines=26> */
[----:B------:R-:W-:Y:S04]  /*0630*/  LDS R27, [R3+0xc00] ;  /* 0x000c0000031b7984 */ /* 0x000fe80000000800 */
[----:B------:R-:W-:Y:S01]  /*0640*/  LDS R24, [R3+0xc80] ;  /* 0x000c800003187984 */ /* 0x000fe20000000800 */
[----:B0-----:R-:W-:-:S03]  /*0650*/  FFMA R23, R8, R23, R13 ;  /* 0x0000001708177223 */ /* 0x001fc6000000000d */
[----:B------:R-:W0:Y:S01]  /*0660*/  LDS.128 R12, [R5+0x60] ;  /* 0x00006000050c7984 */ /* 0x000e220000000c00 */
[----:B-1----:R-:W-:-:S03]  /*0670*/  FFMA R22, R22, R9, R23 ;  /* 0x0000000916167223 */ /* 0x002fc60000000017 */
[----:B------:R-:W1:Y:S01]  /*0680*/  LDS R23, [R3+0xd00] ;  /* 0x000d000003177984 */ /* 0x000e620000000800 */
[----:B--2---:R-:W-:-:S03]  /*0690*/  FFMA R25, R25, R10, R22 ;  /* 0x0000000a19197223 */ /* 0x004fc60000000016 */
[----:B------:R-:W2:Y:S01]  /*06a0*/  LDS R22, [R3+0xd80] ;  /* 0x000d800003167984 */ /* 0x000ea20000000800 */
[----:B------:R-:W-:-:S03]  /*06b0*/  FFMA R11, R26, R11, R25 ;  /* 0x0000000b1a0b7223 */ /* 0x000fc60000000019 */
[----:B------:R-:W-:Y:S01]  /*06c0*/  LDS R25, [R3+0xe00] ;  /* 0x000e000003197984 */ /* 0x000fe20000000800 */
[----:B0-----:R-:W-:-:S03]  /*06d0*/  FFMA R27, R12, R27, R11 ;  /* 0x0000001b0c1b7223 */ /* 0x001fc6000000000b */
[----:B------:R-:W0:Y:S01]  /*06e0*/  LDS.128 R8, [R5+0x70] ;  /* 0x0000700005087984 */ /* 0x000e220000000c00 */
[----:B------:R-:W-:-:S03]  /*06f0*/  FFMA R24, R24, R13, R27 ;  /* 0x0000000d18187223 */ /* 0x000fc6000000001b */
[----:B------:R-:W3:Y:S04]  /*0700*/  LDS R27, [R3+0xe80] ;  /* 0x000e8000031b7984 */ /* 0x000ee80000000800 */
[----:B------:R-:W4:Y:S04]  /*0710*/  LDS R13, [R3+0xf00] ;  /* 0x000f0000030d7984 */ /* 0x000f280000000800 */
[----:B------:R-:W5:Y:S01]  /*0720*/  LDS R12, [R3+0xf80] ;  /* 0x000f8000030c7984 */ /* 0x000f620000000800 */
[----:B-1----:R-:W-:Y:S01]  /*0730*/  FFMA R23, R23, R14, R24 ;  /* 0x0000000e17177223 */ /* 0x002fe20000000018 */
[----:B------:R-:W-:-:S03]  /*0740*/  UIADD3 UR4, UPT, UPT, UR4, 0x1, URZ ;  /* 0x0000000104047890 */ /* 0x000fc6000fffe0ff */
[----:B--2---:R-:W-:Y:S01]  /*0750*/  FFMA R15, R22, R15, R23 ;  /* 0x0000000f160f7223 */ /* 0x004fe20000000017 */
[----:B------:R-:W-:Y:S01]  /*0760*/  UISETP.NE.AND UP0, UPT, UR4, 0x1, UPT ;  /* 0x000000010400788c */ /* 0x000fe2000bf05270 */
[----:B------:R-:W-:Y:S02]  /*0770*/  IADD3 R6, PT, PT, R6, 0x20, RZ ;  /* 0x0000002006067810 */ /* 0x000fe40007ffe0ff */
[----:B------:R-:W-:Y:S02]  /*0780*/  IADD3 R17, PT, PT, R17, 0x20, RZ ;  /* 0x0000002011117810 */ /* 0x000fe40007ffe0ff */
[----:B------:R-:W-:Y:S02]  /*0790*/  IADD3 R16, PT, PT, R16, 0x20, RZ ;  /* 0x0000002010107810 */ /* 0x000fe40007ffe0ff */
[----:B------:R-:W-:Y:S01]  /*07a0*/  LEA R7, R0, R7, 0x5 ;  /* 0x0000000700077211 */ /* 0x000fe200078e28ff */
[----:B0-----:R-:W-:-:S04]  /*07b0*/  FFMA R8, R8, R25, R15 ;  /* 0x0000001908087223 */ /* 0x001fc8000000000f */
[----:B---3--:R-:W-:-:S04]  /*07c0*/  FFMA R8, R27, R9, R8 ;  /* 0x000000091b087223 */ /* 0x008fc80000000008 */
[----:B----4-:R-:W-:-:S04]  /*07d0*/  FFMA R13, R13, R10, R8 ;  /* 0x0000000a0d0d7223 */ /* 0x010fc80000000008 */
[----:B-----5:R-:W-:Y:S01]  /*07e0*/  FFMA R23, R12, R11, R13 ;  /* 0x0000000b0c177223 */ /* 0x020fe2000000000d */
[----:B------:R-:W-:Y:S06]  /*07f0*/  BAR.SYNC.DEFER_BLOCKING 0x0 ;  /* 0x0000000000007b1d */ /* 0x000fec0000010000 */
[----:B------:R-:W-:Y:S05]  /*0800*/  BRA.U UP0, `(.L_x_1) ;  /* 0xfffffff9008c7547 */ /* 0x000fea000b83ffff */
.L_x_0:
[----:B------:R-:W0:Y:S01]  /*0810*/  LDCU UR4, c[0x0][0x394] ;  /* 0x00007280ff0477ac */ /* 0x000e220008000800 */
[----:B------:R-:W-:-:S04]  /*0820*/  ISETP.GE.AND P0, PT, R19, UR14, PT ;  /* 0x0000000e13007c0c */ /* 0x000fc8000bf06270 */
[----:B0-----:R-:W-:-:S13]  /*0830*/  ISETP.GE.OR P0, PT, R18, UR4, P0 ;  /* 0x0000000412007c0c */ /* 0x001fda0008706670 */
[----:B------:R-:W-:Y:S05]  /*0840*/  @P0 EXIT ;  /* 0x000000000000094d */ /* 0x000fea0003800000 */
[----:B------:R-:W0:Y:S01]  /*0850*/  LDC.64 R2, c[0x0][0x3a0] ;  /* 0x0000e800ff027b82 */ /* 0x000e220000000a00 */
[----:B------:R-:W-:-:S04]  /*0860*/  IMAD R19, R18, UR14, R19 ;  /* 0x0000000e12137c24 */ /* 0x000fc8000f8e0213 */
[----:B0-----:R-:W-:-:S05]  /*0870*/  IMAD.WIDE.U32 R2, R19, 0x4, R2 ;  /* 0x0000000413027825 */ /* 0x001fca00078e0002 */
[----:B------:R-:W-:Y:S01]  /*0880*/  STG.E desc[UR8][R2.64], R23 ;  /* 0x0000001702007986 */ /* 0x000fe2000c101908 */
[----:B------:R-:W-:Y:S05]  /*0890*/  EXIT ;  /* 0x000000000000794d */ /* 0x000fea0003800000 */
.L_x_2:
[----:B------:R-:W-:-:S00]  /*08a0*/  BRA `(.L_x_2) ;  /* 0xfffffffc00fc7947 */ /* 0x000fc0000383ffff */
[----:B------:R-:W-:-:S00]  /*08b0*/  NOP ;  /* 0x0000000000007918 */ /* 0x000fc00000000000 */
        /* <DEDUP_REMOVED lines=12> */
.L_x_16:


//--------------------- .text._Z10mul_sharedPfS_iiiS_ --------------------------
	.section	.text._Z10mul_sharedPfS_iiiS_,"ax",@progbits
	.align	128
        .global         _Z10mul_sharedPfS_iiiS_
        .type           _Z10mul_sharedPfS_iiiS_,@function
        .size           _Z10mul_sharedPfS_iiiS_,(.L_x_17 - _Z10mul_sharedPfS_iiiS_)
        .other          _Z10mul_sharedPfS_iiiS_,@"STO_CUDA_ENTRY STV_DEFAULT"
_Z10mul_sharedPfS_iiiS_:
.text._Z10mul_sharedPfS_iiiS_:
        /* <DEDUP_REMOVED lines=36> */
.L_x_4:
[----:B---3--:R-:W-:Y:S01]  /*0240*/  ISETP.GE.AND P0, PT, R19, R0, PT ;  /* 0x000000001300720c */ /* 0x008fe20003f06270 */
[----:B------:R-:W-:Y:S01]  /*0250*/  HFMA2 R29, -RZ, RZ, 0, 0 ;  /* 0x00000000ff1d7431 */ /* 0x000fe200000001ff */
[----:B------:R-:W-:Y:S01]  /*0260*/  ISETP.GE.OR P2, PT, R17, UR13, P1 ;  /* 0x0000000d11007c0c */ /* 0x000fe20008f46670 */
[----:B----4-:R-:W-:Y:S01]  /*0270*/  IMAD.WIDE R8, R6, 0x4, R20 ;  /* 0x0000000406087825 */ /* 0x010fe200078e0214 */
[----:B------:R-:W-:Y:S02]  /*0280*/  ISETP.GE.OR P0, PT, R16, UR13, P0 ;  /* 0x0000000d10007c0c */ /* 0x000fe40008706670 */
[----:B------:R-:W-:-:S09]  /*0290*/  MOV R27, RZ ;  /* 0x000000ff001b7202 */ /* 0x000fd20000000f00 */
[----:B------:R-:W2:Y:S02]  /*02a0*/  @!P2 LDG.E R27, desc[UR8][R8.64] ;  /* 0x00000008081ba981 */ /* 0x000ea4000c1e1900 */
[----:B------:R-:W0:Y:S02]  /*02b0*/  @!P0 LDC.64 R10, c[0x0][0x388] ;  /* 0x0000e200ff0a8b82 */ /* 0x000e240000000a00 */
[----:B0-----:R-:W-:-:S05]  /*02c0*/  @!P0 IMAD.WIDE R10, R7, 0x4, R10 ;  /* 0x00000004070a8825 */ /* 0x001fca00078e020a */
[----:B------:R-:W3:Y:S04]  /*02d0*/  @!P0 LDG.E R29, desc[UR8][R10.64] ;  /* 0x000000080a1d8981 */ /* 0x000ee8000c1e1900 */
        /* <DEDUP_REMOVED lines=83> */
.L_x_3:
        /* <DEDUP_REMOVED lines=9> */
.L_x_5:
        /* <DEDUP_REMOVED lines=14> */
.L_x_17:


//--------------------- .text._Z13mul_naive_resPKfS0_iiiPf --------------------------
	.section	.text._Z13mul_naive_resPKfS0_iiiPf,"ax",@progbits
	.align	128
        .global         _Z13mul_naive_resPKfS0_iiiPf
        .type           _Z13mul_naive_resPKfS0_iiiPf,@function
        .size           _Z13mul_naive_resPKfS0_iiiPf,(.L_x_18 - _Z13mul_naive_resPKfS0_iiiPf)
        .other          _Z13mul_naive_resPKfS0_iiiPf,@"STO_CUDA_ENTRY STV_DEFAULT"
_Z13mul_naive_resPKfS0_iiiPf:
.text._Z13mul_naive_resPKfS0_iiiPf:
[----:B------:R-:W-:Y:S01]  /*0000*/  LDC R1, c[0x0][0x37c] ;  /* 0x0000df00ff017b82 */ /* 0x000fe20000000800 */
[----:B------:R-:W0:Y:S07]  /*0010*/  S2R R0, SR_TID.X ;  /* 0x0000000000007919 */ /* 0x000e2e0000002100 */
[----:B------:R-:W1:Y:S01]  /*0020*/  LDC R2, c[0x0][0x364] ;  /* 0x0000d900ff027b82 */ /* 0x000e620000000800 */
[----:B------:R-:W2:Y:S01]  /*0030*/  LDCU UR6, c[0x0][0x394] ;  /* 0x00007280ff0677ac */ /* 0x000ea20008000800 */
[----:B------:R-:W1:Y:S06]  /*0040*/  S2R R19, SR_TID.Y ;  /* 0x0000000000137919 */ /* 0x000e6c0000002200 */
[----:B------:R-:W0:Y:S08]  /*0050*/  S2UR UR5, SR_CTAID.X ;  /* 0x00000000000579c3 */ /* 0x000e300000002500 */
[----:B------:R-:W0:Y:S08]  /*0060*/  LDC R3, c[0x0][0x360] ;  /* 0x0000d800ff037b82 */ /* 0x000e300000000800 */
[----:B------:R-:W1:Y:S08]  /*0070*/  S2UR UR4, SR_CTAID.Y ;  /* 0x00000000000479c3 */ /* 0x000e700000002600 */
[----:B------:R-:W3:Y:S01]  /*0080*/  LDC R17, c[0x0][0x398] ;  /* 0x0000e600ff117b82 */ /* 0x000ee20000000800 */
[----:B0-----:R-:W-:-:S02]  /*0090*/  IMAD R0, R3, UR5, R0 ;  /* 0x0000000503007c24 */ /* 0x001fc4000f8e0200 */
[----:B-1----:R-:W-:-:S03]  /*00a0*/  IMAD R19, R2, UR4, R19 ;  /* 0x0000000402137c24 */ /* 0x002fc6000f8e0213 */
[----:B---3--:R-:W-:-:S04]  /*00b0*/  ISETP.GE.AND P0, PT, R0, R17, PT ;  /* 0x000000110000720c */ /* 0x008fc80003f06270 */
[----:B--2---:R-:W-:-:S13]  /*00c0*/  ISETP.GE.OR P0, PT, R19, UR6, P0 ;  /* 0x0000000613007c0c */ /* 0x004fda0008706670 */
[----:B------:R-:W-:Y:S05]  /*00d0*/  @P0 EXIT ;  /* 0x000000000000094d */ /* 0x000fea0003800000 */
[----:B------:R-:W0:Y:S01]  /*00e0*/  LDC R16, c[0x0][0x390] ;  /* 0x0000e400ff107b82 */ /* 0x000e220000000800 */
[----:B------:R-:W1:Y:S01]  /*00f0*/  LDCU.64 UR4, c[0x0][0x358] ;  /* 0x00006b00ff0477ac */ /* 0x000e620008000a00 */
[----:B------:R-:W-:Y:S01]  /*0100*/  HFMA2 R24, -RZ, RZ, 0, 0 ;  /* 0x00000000ff187431 */ /* 0x000fe200000001ff */
[----:B0-----:R-:W-:-:S13]  /*0110*/  ISETP.GE.AND P0, PT, R16, 0x1, PT ;  /* 0x000000011000780c */ /* 0x001fda0003f06270 */
[----:B-1----:R-:W-:Y:S05]  /*0120*/  @!P0 BRA `(.L_x_6) ;  /* 0x0000000400e08947 */ /* 0x002fea0003800000 */
[C---:B------:R-:W-:Y:S01]  /*0130*/  ISETP.GE.U32.AND P1, PT, R16.reuse, 0x8, PT ;  /* 0x000000081000780c */ /* 0x040fe20003f26070 */
[----:B------:R-:W-:Y:S01]  /*0140*/  IMAD R20, R19, R16, RZ ;  /* 0x0000001013147224 */ /* 0x000fe200078e02ff */
[----:B------:R-:W-:Y:S02]  /*0150*/  LOP3.LUT R27, R16, 0x7, RZ, 0xc0, !PT ;  /* 0x00000007101b7812 */ /* 0x000fe400078ec0ff */
[----:B------:R-:W-:Y:S02]  /*0160*/  MOV R24, RZ ;  /* 0x000000ff00187202 */ /* 0x000fe40000000f00 */
[----:B------:R-:W-:Y:S02]  /*0170*/  ISETP.NE.AND P0, PT, R27, RZ, PT ;  /* 0x000000ff1b00720c */ /* 0x000fe40003f05270 */
[----:B------:R-:W-:-:S05]  /*0180*/  MOV R21, RZ ;  /* 0x000000ff00157202 */ /* 0x000fca0000000f00 */
[----:B------:R-:W-:Y:S06]  /*0190*/  @!P1 BRA `(.L_x_7) ;  /* 0x0000000000c49947 */ /* 0x000fec0003800000 */
[----:B------:R-:W0:Y:S01]  /*01a0*/  LDC.64 R2, c[0x0][0x380] ;  /* 0x0000e000ff027b82 */ /* 0x000e220000000a00 */
[----:B------:R-:W-:Y:S02]  /*01b0*/  LOP3.LUT R21, R16, 0x7ffffff8, RZ, 0xc0, !PT ;  /* 0x7ffffff810157812 */ /* 0x000fe400078ec0ff */
[----:B------:R-:W-:Y:S02]  /*01c0*/  MOV R24, RZ ;  /* 0x000000ff00187202 */ /* 0x000fe40000000f00 */
[----:B------:R-:W-:Y:S02]  /*01d0*/  MOV R18, R0 ;  /* 0x0000000000127202 */ /* 0x000fe40000000f00 */
[----:B------:R-:W-:Y:S01]  /*01e0*/  IADD3 R22, PT, PT, -R21, RZ, RZ ;  /* 0x000000ff15167210 */ /* 0x000fe20007ffe1ff */
[----:B0-----:R-:W-:-:S03]  /*01f0*/  IMAD.WIDE.U32 R2, R20, 0x4, R2 ;  /* 0x0000000414027825 */ /* 0x001fc600078e0002 */
[----:B------:R-:W-:-:S04]  /*0200*/  IADD3 R4, P1, PT, R2, 0x10, RZ ;  /* 0x0000001002047810 */ /* 0x000fc80007f3e0ff */
[----:B------:R-:W-:-:S09]  /*0210*/  IADD3.X R5, PT, PT, RZ, R3, RZ, P1, !PT ;  /* 0x00000003ff057210 */ /* 0x000fd20000ffe4ff */
.L_x_8:
[----:B------:R-:W0:Y:S01]  /*0220*/  LDC.64 R14, c[0x0][0x388] ;  /* 0x0000e200ff0e7b82 */ /* 0x000e220000000a00 */
[----:B------:R-:W-:Y:S02]  /*0230*/  MOV R2, R4 ;  /* 0x0000000400027202 */ /* 0x000fe40000000f00 */
[----:B------:R-:W-:-:S05]  /*0240*/  MOV R3, R5 ;  /* 0x0000000500037202 */ /* 0x000fca0000000f00 */
[----:B------:R-:W2:Y:S04]  /*0250*/  LDG.E.CONSTANT R25, desc[UR4][R2.64+-0x10] ;  /* 0xfffff00402197981 */ /* 0x000ea8000c1e9900 */
[----:B------:R-:W3:Y:S04]  /*0260*/  LDG.E.CONSTANT R23, desc[UR4][R2.64+-0xc] ;  /* 0xfffff40402177981 */ /* 0x000ee8000c1e9900 */
[----:B------:R-:W4:Y:S04]  /*0270*/  LDG.E.CONSTANT R29, desc[UR4][R2.64+-0x8] ;  /* 0xfffff804021d7981 */ /* 0x000f28000c1e9900 */
[----:B------:R-:W5:Y:S01]  /*0280*/  LDG.E.CONSTANT R28, desc[UR4][R2.64+-0x4] ;  /* 0xfffffc04021c7981 */ /* 0x000f62000c1e9900 */
[----:B0-----:R-:W-:-:S05]  /*0290*/  IMAD.WIDE R14, R18, 0x4, R14 ;  /* 0x00000004120e7825 */ /* 0x001fca00078e020e */
[----:B------:R0:W2:Y:S01]  /*02a0*/  LDG.E.CONSTANT R26, desc[UR4][R14.64] ;  /* 0x000000040e1a7981 */ /* 0x0000a2000c1e9900 */
[----:B------:R-:W-:-:S04]  /*02b0*/  IMAD.WIDE R12, R17, 0x4, R14 ;  /* 0x00000004110c7825 */ /* 0x000fc800078e020e */
[C---:B------:R-:W-:Y:S02]  /*02c0*/  IMAD.WIDE R4, R17.reuse, 0x4, R12 ;  /* 0x0000000411047825 */ /* 0x040fe400078e020c */
[----:B------:R-:W3:Y:S02]  /*02d0*/  LDG.E.CONSTANT R12, desc[UR4][R12.64] ;  /* 0x000000040c0c7981 */ /* 0x000ee4000c1e9900 */
[C---:B------:R-:W-:Y:S02]  /*02e0*/  IMAD.WIDE R8, R17.reuse, 0x4, R4 ;  /* 0x0000000411087825 */ /* 0x040fe400078e0204 */
[----:B------:R-:W4:Y:S02]  /*02f0*/  LDG.E.CONSTANT R4, desc[UR4][R4.64] ;  /* 0x0000000404047981 */ /* 0x000f24000c1e9900 */
[C---:B------:R-:W-:Y:S02]  /*0300*/  IMAD.WIDE R6, R17.reuse, 0x4, R8 ;  /* 0x0000000411067825 */ /* 0x040fe400078e0208 */
[----:B------:R-:W5:Y:S02]  /*0310*/  LDG.E.CONSTANT R8, desc[UR4][R8.64] ;  /* 0x0000000408087981 */ /* 0x000f64000c1e9900 */
[----:B------:R-:W-:-:S02]  /*0320*/  IMAD.WIDE R10, R17, 0x4, R6 ;  /* 0x00000004110a7825 */ /* 0x000fc400078e0206 */
[----:B------:R-:W5:Y:S04]  /*0330*/  LDG.E.CONSTANT R5, desc[UR4][R2.64] ;  /* 0x0000000402057981 */ /* 0x000f68000c1e9900 */
[----:B------:R-:W5:Y:S01]  /*0340*/  LDG.E.CONSTANT R6, desc[UR4][R6.64] ;  /* 0x0000000406067981 */ /* 0x000f62000c1e9900 */
[----:B0-----:R-:W-:-:S03]  /*0350*/  IMAD.WIDE R14, R17, 0x4, R10 ;  /* 0x00000004110e7825 */ /* 0x001fc600078e020a */
[----:B------:R-:W5:Y:S04]  /*0360*/  LDG.E.CONSTANT R10, desc[UR4][R10.64] ;  /* 0x000000040a0a7981 */ /* 0x000f68000c1e9900 */
[----:B------:R-:W5:Y:S04]  /*0370*/  LDG.E.CONSTANT R13, desc[UR4][R14.64] ;  /* 0x000000040e0d7981 */ /* 0x000f68000c1e9900 */
[----:B------:R-:W5:Y:S04]  /*0380*/  LDG.E.CONSTANT R7, desc[UR4][R2.64+0x4] ;  /* 0x0000040402077981 */ /* 0x000f68000c1e9900 */
[----:B------:R-:W5:Y:S01]  /*0390*/  LDG.E.CONSTANT R9, desc[UR4][R2.64+0xc] ;  /* 0x00000c0402097981 */ /* 0x000f62000c1e9900 */
[----:B--2---:R-:W-:Y:S01]  /*03a0*/  FFMA R26, R25, R26, R24 ;  /* 0x0000001a191a7223 */ /* 0x004fe20000000018 */
[----:B------:R-:W-:-:S02]  /*03b0*/  IMAD.WIDE R24, R17, 0x4, R14 ;  /* 0x0000000411187825 */ /* 0x000fc400078e020e */
[----:B------:R-:W2:Y:S04]  /*03c0*/  LDG.E.CONSTANT R14, desc[UR4][R2.64+0x8] ;  /* 0x00000804020e7981 */ /* 0x000ea8000c1e9900 */
[----:B------:R-:W2:Y:S01]  /*03d0*/  LDG.E.CONSTANT R24, desc[UR4][R24.64] ;  /* 0x0000000418187981 */ /* 0x000ea2000c1e9900 */
[----:B---3--:R-:W-:Y:S01]  /*03e0*/  FFMA R12, R23, R12, R26 ;  /* 0x0000000c170c7223 */ /* 0x008fe2000000001a */
[----:B------:R-:W-:-:S03]  /*03f0*/  IADD3 R22, PT, PT, R22, 0x8, RZ ;  /* 0x0000000816167810 */ /* 0x000fc60007ffe0ff */
[----:B----4-:R-:W-:Y:S01]  /*0400*/  FFMA R29, R29, R4, R12 ;  /* 0x000000041d1d7223 */ /* 0x010fe2000000000c */
[----:B------:R-:W-:-:S03]  /*0410*/  ISETP.NE.AND P1, PT, R22, RZ, PT ;  /* 0x000000ff1600720c */ /* 0x000fc60003f25270 */
[----:B-----5:R-:W-:Y:S01]  /*0420*/  FFMA R8, R28, R8, R29 ;  /* 0x000000081c087223 */ /* 0x020fe2000000001d */
[----:B------:R-:W-:-:S03]  /*0430*/  IADD3 R4, P2, PT, R2, 0x20, RZ ;  /* 0x0000002002047810 */ /* 0x000fc60007f5e0ff */
[----:B------:R-:W-:Y:S01]  /*0440*/  FFMA R6, R5, R6, R8 ;  /* 0x0000000605067223 */ /* 0x000fe20000000008 */
[----:B------:R-:W-:Y:S02]  /*0450*/  IADD3.X R5, PT, PT, RZ, R3, RZ, P2, !PT ;  /* 0x00000003ff057210 */ /* 0x000fe400017fe4ff */
[----:B------:R-:W-:Y:S01]  /*0460*/  LEA R18, R17, R18, 0x3 ;  /* 0x0000001211127211 */ /* 0x000fe200078e18ff */
[----:B------:R-:W-:-:S04]  /*0470*/  FFMA R7, R7, R10, R6 ;  /* 0x0000000a07077223 */ /* 0x000fc80000000006 */
[----:B--2---:R-:W-:-:S04]  /*0480*/  FFMA R14, R14, R13, R7 ;  /* 0x0000000d0e0e7223 */ /* 0x004fc80000000007 */
[----:B------:R-:W-:Y:S01]  /*0490*/  FFMA R24, R9, R24, R14 ;  /* 0x0000001809187223 */ /* 0x000fe2000000000e */
[----:B------:R-:W-:Y:S06]  /*04a0*/  @P1 BRA `(.L_x_8) ;  /* 0xfffffffc005c1947 */ /* 0x000fec000383ffff */
.L_x_7:
[----:B------:R-:W-:Y:S05]  /*04b0*/  @!P0 BRA `(.L_x_6) ;  /* 0x0000000000fc8947 */ /* 0x000fea0003800000 */
[----:B------:R-:W-:Y:S02]  /*04c0*/  ISETP.GE.U32.AND P1, PT, R27, 0x4, PT ;  /* 0x000000041b00780c */ /* 0x000fe40003f26070 */
[----:B------:R-:W-:-:S04]  /*04d0*/  LOP3.LUT R14, R16, 0x3, RZ, 0xc0, !PT ;  /* 0x00000003100e7812 */ /* 0x000fc800078ec0ff */
[----:B------:R-:W-:-:S07]  /*04e0*/  ISETP.NE.AND P0, PT, R14, RZ, PT ;  /* 0x000000ff0e00720c */ /* 0x000fce0003f05270 */
[----:B------:R-:W-:Y:S06]  /*04f0*/  @!P1 BRA `(.L_x_9) ;  /* 0x00000000006c9947 */ /* 0x000fec0003800000 */
[----:B------:R-:W0:Y:S01]  /*0500*/  LDC.64 R4, c[0x0][0x388] ;  /* 0x0000e200ff047b82 */ /* 0x000e220000000a00 */
[----:B------:R-:W1:Y:S01]  /*0510*/  LDCU.64 UR6, c[0x0][0x380] ;  /* 0x00007000ff0677ac */ /* 0x000e620008000a00 */
[----:B------:R-:W-:Y:S01]  /*0520*/  IMAD R7, R21, R17, R0 ;  /* 0x0000001115077224 */ /* 0x000fe200078e0200 */
[CC--:B------:R-:W-:Y:S02]  /*0530*/  IADD3 R3, PT, PT, R20.reuse, R21.reuse, RZ ;  /* 0x0000001514037210 */ /* 0x0c0fe40007ffe0ff */
[----:B------:R-:W-:-:S03]  /*0540*/  IADD3 R8, P1, PT, R20, R21, RZ ;  /* 0x0000001514087210 */ /* 0x000fc60007f3e0ff */
[----:B------:R-:W2:Y:S01]  /*0550*/  LDC.64 R12, c[0x0][0x380] ;  /* 0x0000e000ff0c7b82 */ /* 0x000ea20000000a00 */
[----:B0-----:R-:W-:-:S04]  /*0560*/  IMAD.WIDE R4, R7, 0x4, R4 ;  /* 0x0000000407047825 */ /* 0x001fc800078e0204 */
[----:B------:R-:W-:Y:S02]  /*0570*/  IMAD.WIDE R6, R17, 0x4, R4 ;  /* 0x0000000411067825 */ /* 0x000fe400078e0204 */
[----:B------:R-:W3:Y:S02]  /*0580*/  LDG.E.CONSTANT R4, desc[UR4][R4.64] ;  /* 0x0000000404047981 */ /* 0x000ee4000c1e9900 */
[----:B--2---:R-:W-:Y:S01]  /*0590*/  IMAD.WIDE.U32 R12, R3, 0x4, R12 ;  /* 0x00000004030c7825 */ /* 0x004fe200078e000c */
[----:B------:R-:W-:Y:S02]  /*05a0*/  IADD3.X R3, PT, PT, RZ, RZ, RZ, P1, !PT ;  /* 0x000000ffff037210 */ /* 0x000fe40000ffe4ff */
[----:B-1----:R-:W-:-:S03]  /*05b0*/  LEA R2, P1, R8, UR6, 0x2 ;  /* 0x0000000608027c11 */ /* 0x002fc6000f8210ff */
[----:B------:R-:W3:Y:S01]  /*05c0*/  LDG.E.CONSTANT R13, desc[UR4][R12.64] ;  /* 0x000000040c0d7981 */ /* 0x000ee2000c1e9900 */
[----:B------:R-:W-:Y:S01]  /*05d0*/  LEA.HI.X R3, R8, UR7, R3, 0x2, P1 ;  /* 0x0000000708037c11 */ /* 0x000fe200088f1403 */
[C---:B------:R-:W-:Y:S02]  /*05e0*/  IMAD.WIDE R8, R17.reuse, 0x4, R6 ;  /* 0x0000000411087825 */ /* 0x040fe400078e0206 */
[----:B------:R-:W2:Y:S04]  /*05f0*/  LDG.E.CONSTANT R6, desc[UR4][R6.64] ;  /* 0x0000000406067981 */ /* 0x000ea8000c1e9900 */
[----:B------:R-:W2:Y:S01]  /*0600*/  LDG.E.CONSTANT R15, desc[UR4][R2.64+0x4] ;  /* 0x00000404020f7981 */ /* 0x000ea2000c1e9900 */
[----:B------:R-:W-:-:S03]  /*0610*/  IMAD.WIDE R10, R17, 0x4, R8 ;  /* 0x00000004110a7825 */ /* 0x000fc600078e0208 */
[----:B------:R-:W4:Y:S04]  /*0620*/  LDG.E.CONSTANT R22, desc[UR4][R8.64] ;  /* 0x0000000408167981 */ /* 0x000f28000c1e9900 */
[----:B------:R-:W4:Y:S04]  /*0630*/  LDG.E.CONSTANT R18, desc[UR4][R2.64+0x8] ;  /* 0x0000080402127981 */ /* 0x000f28000c1e9900 */
[----:B------:R-:W5:Y:S04]  /*0640*/  LDG.E.CONSTANT R26, desc[UR4][R2.64+0xc] ;  /* 0x00000c04021a7981 */ /* 0x000f68000c1e9900 */
[----:B------:R-:W5:Y:S01]  /*0650*/  LDG.E.CONSTANT R10, desc[UR4][R10.64] ;  /* 0x000000040a0a7981 */ /* 0x000f62000c1e9900 */
[----:B------:R-:W-:Y:S01]  /*0660*/  IADD3 R21, PT, PT, R21, 0x4, RZ ;  /* 0x0000000415157810 */ /* 0x000fe20007ffe0ff */
[----:B---3--:R-:W-:-:S04]  /*0670*/  FFMA R24, R13, R4, R24 ;  /* 0x000000040d187223 */ /* 0x008fc80000000018 */
[----:B--2---:R-:W-:-:S04]  /*0680*/  FFMA R15, R15, R6, R24 ;  /* 0x000000060f0f7223 */ /* 0x004fc80000000018 */
[----:B----4-:R-:W-:-:S04]  /*0690*/  FFMA R15, R18, R22, R15 ;  /* 0x00000016120f7223 */ /* 0x010fc8000000000f */
[----:B-----5:R-:W-:-:S07]  /*06a0*/  FFMA R24, R26, R10, R15 ;  /* 0x0000000a1a187223 */ /* 0x020fce000000000f */
.L_x_9:
[----:B------:R-:W-:Y:S05]  /*06b0*/  @!P0 BRA `(.L_x_6) ;  /* 0x00000000007c8947 */ /* 0x000fea0003800000 */
[----:B------:R-:W-:Y:S01]  /*06c0*/  ISETP.NE.AND P1, PT, R14, 0x1, PT ;  /* 0x000000010e00780c */ /* 0x000fe20003f25270 */
[----:B------:R-:W0:Y:S01]  /*06d0*/  LDC.64 R10, c[0x0][0x380] ;  /* 0x0000e000ff0a7b82 */ /* 0x000e220000000a00 */
[----:B------:R-:W-:-:S04]  /*06e0*/  LOP3.LUT R12, R16, 0x1, RZ, 0xc0, !PT ;  /* 0x00000001100c7812 */ /* 0x000fc800078ec0ff */
[----:B------:R-:W-:-:S03]  /*06f0*/  ISETP.NE.U32.AND P0, PT, R12, 0x1, PT ;  /* 0x000000010c00780c */ /* 0x000fc60003f05070 */
[----:B------:R-:W1:Y:S04]  /*0700*/  LDC.64 R8, c[0x0][0x388] ;  /* 0x0000e200ff087b82 */ /* 0x000e680000000a00 */
[CC--:B------:R-:W-:Y:S02]  /*0710*/  @P1 IADD3 R13, PT, PT, R20.reuse, R21.reuse, RZ ;  /* 0x00000015140d1210 */ /* 0x0c0fe40007ffe0ff */
[----:B------:R-:W-:Y:S02]  /*0720*/  @P1 IADD3 R12, P2, PT, R20, R21, RZ ;  /* 0x00000015140c1210 */ /* 0x000fe40007f5e0ff */
[----:B------:R-:W2:Y:S02]  /*0730*/  @P1 LDC.64 R6, c[0x0][0x380] ;  /* 0x0000e000ff061b82 */ /* 0x000ea40000000a00 */
[----:B------:R-:W-:-:S06]  /*0740*/  @P1 IADD3.X R14, PT, PT, RZ, RZ, RZ, P2, !PT ;  /* 0x000000ffff0e1210 */ /* 0x000fcc00017fe4ff */
[----:B------:R-:W3:Y:S01]  /*0750*/  LDC.64 R2, c[0x0][0x380] ;  /* 0x0000e000ff027b82 */ /* 0x000ee20000000a00 */
[----:B0-----:R-:W-:-:S04]  /*0760*/  @P1 IMAD.WIDE.U32 R10, R13, 0x4, R10 ;  /* 0x000000040d0a1825 */ /* 0x001fc800078e000a */
[C---:B------:R-:W-:Y:S01]  /*0770*/  @P1 IMAD R13, R21.reuse, R17, R0 ;  /* 0x00000011150d1224 */ /* 0x040fe200078e0200 */
[----:B------:R-:W-:Y:S01]  /*0780*/  @P1 IADD3 R21, PT, PT, R21, 0x2, RZ ;  /* 0x0000000215151810 */ /* 0x000fe20007ffe0ff */
[----:B------:R-:W4:Y:S01]  /*0790*/  @P1 LDG.E.CONSTANT R11, desc[UR4][R10.64] ;  /* 0x000000040a0b1981 */ /* 0x000f22000c1e9900 */
[----:B------:R-:W0:Y:S01]  /*07a0*/  LDC.64 R4, c[0x0][0x388] ;  /* 0x0000e200ff047b82 */ /* 0x000e220000000a00 */
[----:B-1----:R-:W-:Y:S01]  /*07b0*/  @P1 IMAD.WIDE R8, R13, 0x4, R8 ;  /* 0x000000040d081825 */ /* 0x002fe200078e0208 */
[----:B------:R-:W-:Y:S02]  /*07c0*/  @!P0 IADD3 R15, PT, PT, R20, R21, RZ ;  /* 0x00000015140f8210 */ /* 0x000fe40007ffe0ff */
[----:B--2---:R-:W-:Y:S01]  /*07d0*/  @P1 LEA R6, P2, R12, R6, 0x2 ;  /* 0x000000060c061211 */ /* 0x004fe200078410ff */
[----:B------:R-:W-:-:S03]  /*07e0*/  @!P0 IMAD R21, R21, R17, R0 ;  /* 0x0000001115158224 */ /* 0x000fc600078e0200 */
[----:B------:R-:W-:Y:S01]  /*07f0*/  @P1 LEA.HI.X R7, R12, R7, R14, 0x2, P2 ;  /* 0x000000070c071211 */ /* 0x000fe200010f140e */
[----:B------:R-:W-:Y:S01]  /*0800*/  @P1 IMAD.WIDE R12, R17, 0x4, R8 ;  /* 0x00000004110c1825 */ /* 0x000fe200078e0208 */
[----:B------:R-:W4:Y:S03]  /*0810*/  @P1 LDG.E.CONSTANT R14, desc[UR4][R8.64] ;  /* 0x00000004080e1981 */ /* 0x000f26000c1e9900 */
[----:B---3--:R-:W-:Y:S01]  /*0820*/  @!P0 IMAD.WIDE.U32 R2, R15, 0x4, R2 ;  /* 0x000000040f028825 */ /* 0x008fe200078e0002 */
[----:B------:R-:W2:Y:S04]  /*0830*/  @P1 LDG.E.CONSTANT R6, desc[UR4][R6.64+0x4] ;  /* 0x0000040406061981 */ /* 0x000ea8000c1e9900 */
[----:B------:R-:W2:Y:S01]  /*0840*/  @P1 LDG.E.CONSTANT R12, desc[UR4][R12.64] ;  /* 0x000000040c0c1981 */ /* 0x000ea2000c1e9900 */
[----:B0-----:R-:W-:-:S03]  /*0850*/  @!P0 IMAD.WIDE R4, R21, 0x4, R4 ;  /* 0x0000000415048825 */ /* 0x001fc600078e0204 */
[----:B------:R-:W3:Y:S04]  /*0860*/  @!P0 LDG.E.CONSTANT R3, desc[UR4][R2.64] ;  /* 0x0000000402038981 */ /* 0x000ee8000c1e9900 */
[----:B------:R-:W3:Y:S01]  /*0870*/  @!P0 LDG.E.CONSTANT R4, desc[UR4][R4.64] ;  /* 0x0000000404048981 */ /* 0x000ee2000c1e9900 */
[----:B----4-:R-:W-:-:S04]  /*0880*/  @P1 FFMA R11, R11, R14, R24 ;  /* 0x0000000e0b0b1223 */ /* 0x010fc80000000018 */
[----:B--2---:R-:W-:-:S04]  /*0890*/  @P1 FFMA R24, R6, R12, R11 ;  /* 0x0000000c06181223 */ /* 0x004fc8000000000b */
[----:B---3--:R-:W-:-:S07]  /*08a0*/  @!P0 FFMA R24, R3, R4, R24 ;  /* 0x0000000403188223 */ /* 0x008fce0000000018 */
.L_x_6:
[----:B------:R-:W0:Y:S01]  /*08b0*/  LDC.64 R2, c[0x0][0x3a0] ;  /* 0x0000e800ff027b82 */ /* 0x000e220000000a00 */
[----:B------:R-:W-:-:S04]  /*08c0*/  IMAD R19, R19, R16, R0 ;  /* 0x0000001013137224 */ /* 0x000fc800078e0200 */
[----:B0-----:R-:W-:-:S05]  /*08d0*/  IMAD.WIDE R2, R19, 0x4, R2 ;  /* 0x0000000413027825 */ /* 0x001fca00078e0202 */
[----:B------:R-:W2:Y:S02]  /*08e0*/  LDG.E R5, desc[UR4][R2.64] ;  /* 0x0000000402057981 */ /* 0x000ea4000c1e1900 */
[----:B--2---:R-:W-:-:S05]  /*08f0*/  FADD R5, R5, R24 ;  /* 0x0000001805057221 */ /* 0x004fca0000000000 */
[----:B------:R-:W-:Y:S01]  /*0900*/  STG.E desc[UR4][R2.64], R5 ;  /* 0x0000000502007986 */ /* 0x000fe2000c101904 */
[----:B------:R-:W-:Y:S05]  /*0910*/  EXIT ;  /* 0x000000000000794d */ /* 0x000fea0003800000 */
.L_x_10:
        /* <DEDUP_REMOVED lines=14> */
.L_x_18:


//--------------------- .text._Z9mul_naivePfS_iiiS_ --------------------------
	.section	.text._Z9mul_naivePfS_iiiS_,"ax",@progbits
	.align	128
        .global         _Z9mul_naivePfS_iiiS_
        .type           _Z9mul_naivePfS_iiiS_,@function
        .size           _Z9mul_naivePfS_iiiS_,(.L_x_19 - _Z9mul_naivePfS_iiiS_)
        .other          _Z9mul_naivePfS_iiiS_,@"STO_CUDA_ENTRY STV_DEFAULT"
_Z9mul_naivePfS_iiiS_:
.text._Z9mul_naivePfS_iiiS_:
        /* <DEDUP_REMOVED lines=34> */
.L_x_13:
[----:B------:R-:W0:Y:S01]  /*0220*/  LDC.64 R14, c[0x0][0x388] ;  /* 0x0000e200ff0e7b82 */ /* 0x000e220000000a00 */
[----:B------:R-:W-:Y:S02]  /*0230*/  MOV R2, R4 ;  /* 0x0000000400027202 */ /* 0x000fe40000000f00 */
[----:B------:R-:W-:-:S05]  /*0240*/  MOV R3, R5 ;  /* 0x0000000500037202 */ /* 0x000fca0000000f00 */
[----:B------:R-:W2:Y:S04]  /*0250*/  LDG.E R25, desc[UR4][R2.64+-0x10] ;  /* 0xfffff00402197981 */ /* 0x000ea8000c1e1900 */
[----:B------:R-:W3:Y:S04]  /*0260*/  LDG.E R23, desc[UR4][R2.64+-0xc] ;  /* 0xfffff40402177981 */ /* 0x000ee8000c1e1900 */
[----:B------:R-:W4:Y:S04]  /*0270*/  LDG.E R29, desc[UR4][R2.64+-0x8] ;  /* 0xfffff804021d7981 */ /* 0x000f28000c1e1900 */
[----:B------:R-:W5:Y:S01]  /*0280*/  LDG.E R28, desc[UR4][R2.64+-0x4] ;  /* 0xfffffc04021c7981 */ /* 0x000f62000c1e1900 */
[----:B0-----:R-:W-:-:S05]  /*0290*/  IMAD.WIDE R14, R18, 0x4, R14 ;  /* 0x00000004120e7825 */ /* 0x001fca00078e020e */
[----:B------:R0:W2:Y:S01]  /*02a0*/  LDG.E R26, desc[UR4][R14.64] ;  /* 0x000000040e1a7981 */ /* 0x0000a2000c1e1900 */
[----:B------:R-:W-:-:S04]  /*02b0*/  IMAD.WIDE R12, R17, 0x4, R14 ;  /* 0x00000004110c7825 */ /* 0x000fc800078e020e */
[C---:B------:R-:W-:Y:S02]  /*02c0*/  IMAD.WIDE R4, R17.reuse, 0x4, R12 ;  /* 0x0000000411047825 */ /* 0x040fe400078e020c */
[----:B------:R-:W3:Y:S02]  /*02d0*/  LDG.E R12, desc[UR4][R12.64] ;  /* 0x000000040c0c7981 */ /* 0x000ee4000c1e1900 */
[C---:B------:R-:W-:Y:S02]  /*02e0*/  IMAD.WIDE R8, R17.reuse, 0x4, R4 ;  /* 0x0000000411087825 */ /* 0x040fe400078e0204 */
[----:B------:R-:W4:Y:S02]  /*02f0*/  LDG.E R4, desc[UR4][R4.64] ;  /* 0x0000000404047981 */ /* 0x000f24000c1e1900 */
[C---:B------:R-:W-:Y:S02]  /*0300*/  IMAD.WIDE R6, R17.reuse, 0x4, R8 ;  /* 0x0000000411067825 */ /* 0x040fe400078e0208 */
[----:B------:R-:W5:Y:S02]  /*0310*/  LDG.E R8, desc[UR4][R8.64] ;  /* 0x0000000408087981 */ /* 0x000f64000c1e1900 */
[----:B------:R-:W-:-:S02]  /*0320*/  IMAD.WIDE R10, R17, 0x4, R6 ;  /* 0x00000004110a7825 */ /* 0x000fc400078e0206 */
[----:B------:R-:W5:Y:S04]  /*0330*/  LDG.E R5, desc[UR4][R2.64] ;  /* 0x0000000402057981 */ /* 0x000f68000c1e1900 */
[----:B------:R-:W5:Y:S01]  /*0340*/  LDG.E R6, desc[UR4][R6.64] ;  /* 0x0000000406067981 */ /* 0x000f62000c1e1900 */
[----:B0-----:R-:W-:-:S03]  /*0350*/  IMAD.WIDE R14, R17, 0x4, R10 ;  /* 0x00000004110e7825 */ /* 0x001fc600078e020a */
[----:B------:R-:W5:Y:S04]  /*0360*/  LDG.E R10, desc[UR4][R10.64] ;  /* 0x000000040a0a7981 */ /* 0x000f68000c1e1900 */
[----:B------:R-:W5:Y:S04]  /*0370*/  LDG.E R13, desc[UR4][R14.64] ;  /* 0x000000040e0d7981 */ /* 0x000f68000c1e1900 */
[----:B------:R-:W5:Y:S04]  /*0380*/  LDG.E R7, desc[UR4][R2.64+0x4] ;  /* 0x0000040402077981 */ /* 0x000f68000c1e1900 */
[----:B------:R-:W5:Y:S01]  /*0390*/  LDG.E R9, desc[UR4][R2.64+0xc] ;  /* 0x00000c0402097981 */ /* 0x000f62000c1e1900 */
[----:B--2---:R-:W-:Y:S01]  /*03a0*/  FFMA R26, R25, R26, R24 ;  /* 0x0000001a191a7223 */ /* 0x004fe20000000018 */
[----:B------:R-:W-:-:S02]  /*03b0*/  IMAD.WIDE R24, R17, 0x4, R14 ;  /* 0x0000000411187825 */ /* 0x000fc400078e020e */
[----:B------:R-:W2:Y:S04]  /*03c0*/  LDG.E R14, desc[UR4][R2.64+0x8] ;  /* 0x00000804020e7981 */ /* 0x000ea8000c1e1900 */
[----:B------:R-:W2:Y:S01]  /*03d0*/  LDG.E R24, desc[UR4][R24.64] ;  /* 0x0000000418187981 */ /* 0x000ea2000c1e1900 */
        /* <DEDUP_REMOVED lines=13> */
.L_x_12:
        /* <DEDUP_REMOVED lines=13> */
[----:B------:R-:W3:Y:S02]  /*0580*/  LDG.E R4, desc[UR4][R4.64] ;  /* 0x0000000404047981 */ /* 0x000ee4000c1e1900 */
[----:B--2---:R-:W-:Y:S01]  /*0590*/  IMAD.WIDE.U32 R12, R3, 0x4, R12 ;  /* 0x00000004030c7825 */ /* 0x004fe200078e000c */
[----:B------:R-:W-:Y:S02]  /*05a0*/  IADD3.X R3, PT, PT, RZ, RZ, RZ, P1, !PT ;  /* 0x000000ffff037210 */ /* 0x000fe40000ffe4ff */
[----:B-1----:R-:W-:-:S03]  /*05b0*/  LEA R2, P1, R8, UR6, 0x2 ;  /* 0x0000000608027c11 */ /* 0x002fc6000f8210ff */
[----:B------:R-:W3:Y:S01]  /*05c0*/  LDG.E R13, desc[UR4][R12.64] ;  /* 0x000000040c0d7981 */ /* 0x000ee2000c1e1900 */
[----:B------:R-:W-:Y:S01]  /*05d0*/  LEA.HI.X R3, R8, UR7, R3, 0x2, P1 ;  /* 0x0000000708037c11 */ /* 0x000fe200088f1403 */
[C---:B------:R-:W-:Y:S02]  /*05e0*/  IMAD.WIDE R8, R17.reuse, 0x4, R6 ;  /* 0x0000000411087825 */ /* 0x040fe400078e0206 */
[----:B------:R-:W2:Y:S04]  /*05f0*/  LDG.E R6, desc[UR4][R6.64] ;  /* 0x0000000406067981 */ /* 0x000ea8000c1e1900 */
[----:B------:R-:W2:Y:S01]  /*0600*/  LDG.E R15, desc[UR4][R2.64+0x4] ;  /* 0x00000404020f7981 */ /* 0x000ea2000c1e1900 */
[----:B------:R-:W-:-:S03]  /*0610*/  IMAD.WIDE R10, R17, 0x4, R8 ;  /* 0x00000004110a7825 */ /* 0x000fc600078e0208 */
[----:B------:R-:W4:Y:S04]  /*0620*/  LDG.E R22, desc[UR4][R8.64] ;  /* 0x0000000408167981 */ /* 0x000f28000c1e1900 */
[----:B------:R-:W4:Y:S04]  /*0630*/  LDG.E R18, desc[UR4][R2.64+0x8] ;  /* 0x0000080402127981 */ /* 0x000f28000c1e1900 */
[----:B------:R-:W5:Y:S04]  /*0640*/  LDG.E R26, desc[UR4][R2.64+0xc] ;  /* 0x00000c04021a7981 */ /* 0x000f68000c1e1900 */
[----:B------:R-:W5:Y:S01]  /*0650*/  LDG.E R10, desc[UR4][R10.64] ;  /* 0x000000040a0a7981 */ /* 0x000f62000c1e1900 */
[----:B------:R-:W-:Y:S01]  /*0660*/  IADD3 R21, PT, PT, R21, 0x4, RZ ;  /* 0x0000000415157810 */ /* 0x000fe20007ffe0ff */
[----:B---3--:R-:W-:-:S04]  /*0670*/  FFMA R24, R13, R4, R24 ;  /* 0x000000040d187223 */ /* 0x008fc80000000018 */
[----:B--2---:R-:W-:-:S04]  /*0680*/  FFMA R15, R15, R6, R24 ;  /* 0x000000060f0f7223 */ /* 0x004fc80000000018 */
[----:B----4-:R-:W-:-:S04]  /*0690*/  FFMA R15, R18, R22, R15 ;  /* 0x00000016120f7223 */ /* 0x010fc8000000000f */
[----:B-----5:R-:W-:-:S07]  /*06a0*/  FFMA R24, R26, R10, R15 ;  /* 0x0000000a1a187223 */ /* 0x020fce000000000f */
.L_x_14:
        /* <DEDUP_REMOVED lines=14> */
[----:B------:R-:W4:Y:S01]  /*0790*/  @P1 LDG.E R11, desc[UR4][R10.64] ;  /* 0x000000040a0b1981 */ /* 0x000f22000c1e1900 */
[----:B------:R-:W0:Y:S01]  /*07a0*/  LDC.64 R4, c[0x0][0x388] ;  /* 0x0000e200ff047b82 */ /* 0x000e220000000a00 */
[----:B-1----:R-:W-:Y:S01]  /*07b0*/  @P1 IMAD.WIDE R8, R13, 0x4, R8 ;  /* 0x000000040d081825 */ /* 0x002fe200078e0208 */
[----:B------:R-:W-:Y:S02]  /*07c0*/  @!P0 IADD3 R15, PT, PT, R20, R21, RZ ;  /* 0x00000015140f8210 */ /* 0x000fe40007ffe0ff */
[----:B--2---:R-:W-:Y:S01]  /*07d0*/  @P1 LEA R6, P2, R12, R6, 0x2 ;  /* 0x000000060c061211 */ /* 0x004fe200078410ff */
[----:B------:R-:W-:-:S03]  /*07e0*/  @!P0 IMAD R21, R21, R17, R0 ;  /* 0x0000001115158224 */ /* 0x000fc600078e0200 */
[----:B------:R-:W-:Y:S01]  /*07f0*/  @P1 LEA.HI.X R7, R12, R7, R14, 0x2, P2 ;  /* 0x000000070c071211 */ /* 0x000fe200010f140e */
[----:B------:R-:W-:Y:S01]  /*0800*/  @P1 IMAD.WIDE R12, R17, 0x4, R8 ;  /* 0x00000004110c1825 */ /* 0x000fe200078e0208 */
[----:B------:R-:W4:Y:S03]  /*0810*/  @P1 LDG.E R14, desc[UR4][R8.64] ;  /* 0x00000004080e1981 */ /* 0x000f26000c1e1900 */
[----:B---3--:R-:W-:Y:S01]  /*0820*/  @!P0 IMAD.WIDE.U32 R2, R15, 0x4, R2 ;  /* 0x000000040f028825 */ /* 0x008fe200078e0002 */
[----:B------:R-:W2:Y:S04]  /*0830*/  @P1 LDG.E R6, desc[UR4][R6.64+0x4] ;  /* 0x0000040406061981 */ /* 0x000ea8000c1e1900 */
[----:B------:R-:W2:Y:S01]  /*0840*/  @P1 LDG.E R12, desc[UR4][R12.64] ;  /* 0x000000040c0c1981 */ /* 0x000ea2000c1e1900 */
[----:B0-----:R-:W-:-:S03]  /*0850*/  @!P0 IMAD.WIDE R4, R21, 0x4, R4 ;  /* 0x0000000415048825 */ /* 0x001fc600078e0204 */
[----:B------:R-:W3:Y:S04]  /*0860*/  @!P0 LDG.E R3, desc[UR4][R2.64] ;  /* 0x0000000402038981 */ /* 0x000ee8000c1e1900 */
[----:B------:R-:W3:Y:S01]  /*0870*/  @!P0 LDG.E R4, desc[UR4][R4.64] ;  /* 0x0000000404048981 */ /* 0x000ee2000c1e1900 */
[----:B----4-:R-:W-:-:S04]  /*0880*/  @P1 FFMA R11, R11, R14, R24 ;  /* 0x0000000e0b0b1223 */ /* 0x010fc80000000018 */
[----:B--2---:R-:W-:-:S04]  /*0890*/  @P1 FFMA R24, R6, R12, R11 ;  /* 0x0000000c06181223 */ /* 0x004fc8000000000b */
[----:B---3--:R-:W-:-:S07]  /*08a0*/  @!P0 FFMA R24, R3, R4, R24 ;  /* 0x0000000403188223 */ /* 0x008fce0000000018 */
.L_x_11:
[----:B------:R-:W0:Y:S01]  /*08b0*/  LDC.64 R2, c[0x0][0x3a0] ;  /* 0x0000e800ff027b82 */ /* 0x000e220000000a00 */
[----:B------:R-:W-:-:S04]  /*08c0*/  IMAD R19, R19, R16, R0 ;  /* 0x0000001013137224 */ /* 0x000fc800078e0200 */
[----:B0-----:R-:W-:-:S05]  /*08d0*/  IMAD.WIDE R2, R19, 0x4, R2 ;  /* 0x0000000413027825 */ /* 0x001fca00078e0202 */
[----:B------:R-:W2:Y:S02]  /*08e0*/  LDG.E R5, desc[UR4][R2.64] ;  /* 0x0000000402057981 */ /* 0x000ea4000c1e1900 */
[----:B--2---:R-:W-:-:S05]  /*08f0*/  FADD R5, R5, R24 ;  /* 0x0000001805057221 */ /* 0x004fca0000000000 */
[----:B------:R-:W-:Y:S01]  /*0900*/  STG.E desc[UR4][R2.64], R5 ;  /* 0x0000000502007986 */ /* 0x000fe2000c101904 */
[----:B------:R-:W-:Y:S05]  /*0910*/  EXIT ;  /* 0x000000000000794d */ /* 0x000fea0003800000 */
.L_x_15:
        /* <DEDUP_REMOVED lines=14> */
.L_x_19:


//--------------------- .nv.shared._Z14mul_shared_resPKfS0_iiiPf --------------------------
	.section	.nv.shared._Z14mul_shared_resPKfS0_iiiPf,"aw",@nobits
	.sectionflags	@""
	.align	4
.nv.shared._Z14mul_shared_resPKfS0_iiiPf:
	.zero		9216


//--------------------- .nv.shared.reserved.0     --------------------------
	.section	.nv.shared.reserved.0,"aw",@nobits
	.weak		__nv_reservedSMEM_offset_0_alias
	.size		__nv_reservedSMEM_offset_0_alias, 0, 64
	.other		__nv_reservedSMEM_offset_0_alias,@"STO_CUDA_RESERVED_SHARED STV_DEFAULT"
__nv_reservedSMEM_offset_0_alias:
	.zero		0
	.zero		64


//--------------------- .nv.shared._Z10mul_sharedPfS_iiiS_ --------------------------
	.section	.nv.shared._Z10mul_sharedPfS_iiiS_,"aw",@nobits
	.sectionflags	@""
	.align	4
.nv.shared._Z10mul_sharedPfS_iiiS_:
	.zero		9216


//--------------------- .nv.constant0._Z14mul_shared_resPKfS0_iiiPf --------------------------
	.section	.nv.constant0._Z14mul_shared_resPKfS0_iiiPf,"a",@progbits
	.sectionflags	@""
	.align	4
.nv.constant0._Z14mul_shared_resPKfS0_iiiPf:
	.zero		936


//--------------------- .nv.constant0._Z10mul_sharedPfS_iiiS_ --------------------------
	.section	.nv.constant0._Z10mul_sharedPfS_iiiS_,"a",@progbits
	.sectionflags	@""
	.align	4
.nv.constant0._Z10mul_sharedPfS_iiiS_:
	.zero		936


//--------------------- .nv.constant0._Z13mul_naive_resPKfS0_iiiPf --------------------------
	.section	.nv.constant0._Z13mul_naive_resPKfS0_iiiPf,"a",@progbits
	.sectionflags	@""
	.align	4
.nv.constant0._Z13mul_naive_resPKfS0_iiiPf:
	.zero		936


//--------------------- .nv.constant0._Z9mul_naivePfS_iiiS_ --------------------------
	.section	.nv.constant0._Z9mul_naivePfS_iiiS_,"a",@progbits
	.sectionflags	@""
	.align	4
.nv.constant0._Z9mul_naivePfS_iiiS_:
	.zero		936


//--------------------- SYMBOLS --------------------------

	.type		.nv.reservedSmem.offset0,@object
	.size		.nv.reservedSmem.offset0,0x4
	.type		.nv.reservedSmem.cap,@object
	.size		.nv.reservedSmem.cap,0x4
